	.headerflags	@"EF_CUDA_TEXMODE_UNIFIED EF_CUDA_64BIT_ADDRESS EF_CUDA_ACCELERATORS EF_CUDA_SM90 EF_CUDA_VIRTUAL_SM(EF_CUDA_SM90)"
	.elftype	@"ET_EXEC"


//--------------------- .nv.info                  --------------------------
	.section	.nv.info,"",@"SHT_CUDA_INFO"
	.align	4


	//----- nvinfo : EIATTR_REGCOUNT
	.align		4
        /*0000*/ 	.byte	0x04, 0x2f
        /*0002*/ 	.short	(.L_2 - .L_1)
	.align		4
.L_1:
        /*0004*/ 	.word	index@(attn_forward_stage1_pruned)
        /*0008*/ 	.word	0x000000c1


	//----- nvinfo : EIATTR_FRAME_SIZE
	.align		4
.L_2:
        /*000c*/ 	.byte	0x04, 0x11
        /*000e*/ 	.short	(.L_4 - .L_3)
	.align		4
.L_3:
        /*0010*/ 	.word	index@(attn_forward_stage1_pruned)
        /*0014*/ 	.word	0x00000000


	//----- nvinfo : EIATTR_MIN_STACK_SIZE
	.align		4
.L_4:
        /*0018*/ 	.byte	0x04, 0x12
        /*001a*/ 	.short	(.L_6 - .L_5)
	.align		4
.L_5:
        /*001c*/ 	.word	index@(attn_forward_stage1_pruned)
        /*0020*/ 	.word	0x00000000
.L_6:


//--------------------- .nv.info.attn_forward_stage1_pruned --------------------------
	.section	.nv.info.attn_forward_stage1_pruned,"",@"SHT_CUDA_INFO"
	.sectionflags	@""
	.align	4


	//----- nvinfo : EIATTR_CUDA_API_VERSION
	.align		4
        /*0000*/ 	.byte	0x04, 0x37
        /*0002*/ 	.short	(.L_8 - .L_7)
.L_7:
        /*0004*/ 	.word	0x00000080


	//----- nvinfo : EIATTR_KPARAM_INFO
	.align		4
.L_8:
        /*0008*/ 	.byte	0x04, 0x17
        /*000a*/ 	.short	(.L_10 - .L_9)
.L_9:
        /*000c*/ 	.word	0x00000000
        /*0010*/ 	.short	0x000c
        /*0012*/ 	.short	0x0050
        /*0014*/ 	.byte	0x00, 0xf4, 0x21, 0x00


	//----- nvinfo : EIATTR_KPARAM_INFO
	.align		4
.L_10:
        /*0018*/ 	.byte	0x04, 0x17
        /*001a*/ 	.short	(.L_12 - .L_11)
.L_11:
        /*001c*/ 	.word	0x00000000
        /*0020*/ 	.short	0x000b
        /*0022*/ 	.short	0x004c
        /*0024*/ 	.byte	0x00, 0xf0, 0x11, 0x00


	//----- nvinfo : EIATTR_KPARAM_INFO
	.align		4
.L_12:
        /*0028*/ 	.byte	0x04, 0x17
        /*002a*/ 	.short	(.L_14 - .L_13)
.L_13:
        /*002c*/ 	.word	0x00000000
        /*0030*/ 	.short	0x000a
        /*0032*/ 	.short	0x0048
        /*0034*/ 	.byte	0x00, 0xf0, 0x11, 0x00


	//----- nvinfo : EIATTR_KPARAM_INFO
	.align		4
.L_14:
        /*0038*/ 	.byte	0x04, 0x17
        /*003a*/ 	.short	(.L_16 - .L_15)
.L_15:
        /*003c*/ 	.word	0x00000000
        /*0040*/ 	.short	0x0009
        /*0042*/ 	.short	0x0044
        /*0044*/ 	.byte	0x00, 0xf0, 0x11, 0x00


	//----- nvinfo : EIATTR_KPARAM_INFO
	.align		4
.L_16:
        /*0048*/ 	.byte	0x04, 0x17
        /*004a*/ 	.short	(.L_18 - .L_17)
.L_17:
        /*004c*/ 	.word	0x00000000
        /*0050*/ 	.short	0x0008
        /*0052*/ 	.short	0x0040
        /*0054*/ 	.byte	0x00, 0xf0, 0x11, 0x00


	//----- nvinfo : EIATTR_KPARAM_INFO
	.align		4
.L_18:
        /*0058*/ 	.byte	0x04, 0x17
        /*005a*/ 	.short	(.L_20 - .L_19)
.L_19:
        /*005c*/ 	.word	0x00000000
        /*0060*/ 	.short	0x0007
        /*0062*/ 	.short	0x0038
        /*0064*/ 	.byte	0x00, 0xf4, 0x21, 0x00


	//----- nvinfo : EIATTR_KPARAM_INFO
	.align		4
.L_20:
        /*0068*/ 	.byte	0x04, 0x17
        /*006a*/ 	.short	(.L_22 - .L_21)
.L_21:
        /*006c*/ 	.word	0x00000000
        /*0070*/ 	.short	0x0006
        /*0072*/ 	.short	0x0030
        /*0074*/ 	.byte	0x00, 0xf4, 0x21, 0x00


	//----- nvinfo : EIATTR_KPARAM_INFO
	.align		4
.L_22:
        /*0078*/ 	.byte	0x04, 0x17
        /*007a*/ 	.short	(.L_24 - .L_23)
.L_23:
        /*007c*/ 	.word	0x00000000
        /*0080*/ 	.short	0x0005
        /*0082*/ 	.short	0x0028
        /*0084*/ 	.byte	0x00, 0xf4, 0x21, 0x00


	//----- nvinfo : EIATTR_KPARAM_INFO
	.align		4
.L_24:
        /*0088*/ 	.byte	0x04, 0x17
        /*008a*/ 	.short	(.L_26 - .L_25)
.L_25:
        /*008c*/ 	.word	0x00000000
        /*0090*/ 	.short	0x0004
        /*0092*/ 	.short	0x0020
        /*0094*/ 	.byte	0x00, 0xf4, 0x21, 0x00


	//----- nvinfo : EIATTR_KPARAM_INFO
	.align		4
.L_26:
        /*0098*/ 	.byte	0x04, 0x17
        /*009a*/ 	.short	(.L_28 - .L_27)
.L_27:
        /*009c*/ 	.word	0x00000000
        /*00a0*/ 	.short	0x0003
        /*00a2*/ 	.short	0x0018
        /*00a4*/ 	.byte	0x00, 0xf4, 0x21, 0x00


	//----- nvinfo : EIATTR_KPARAM_INFO
	.align		4
.L_28:
        /*00a8*/ 	.byte	0x04, 0x17
        /*00aa*/ 	.short	(.L_30 - .L_29)
.L_29:
        /*00ac*/ 	.word	0x00000000
        /*00b0*/ 	.short	0x0002
        /*00b2*/ 	.short	0x0010
        /*00b4*/ 	.byte	0x00, 0xf4, 0x21, 0x00


	//----- nvinfo : EIATTR_KPARAM_INFO
	.align		4
.L_30:
        /*00b8*/ 	.byte	0x04, 0x17
        /*00ba*/ 	.short	(.L_32 - .L_31)
.L_31:
        /*00bc*/ 	.word	0x00000000
        /*00c0*/ 	.short	0x0001
        /*00c2*/ 	.short	0x0008
        /*00c4*/ 	.byte	0x00, 0xf4, 0x21, 0x00


	//----- nvinfo : EIATTR_KPARAM_INFO
	.align		4
.L_32:
        /*00c8*/ 	.byte	0x04, 0x17
        /*00ca*/ 	.short	(.L_34 - .L_33)
.L_33:
        /*00cc*/ 	.word	0x00000000
        /*00d0*/ 	.short	0x0000
        /*00d2*/ 	.short	0x0000
        /*00d4*/ 	.byte	0x00, 0xf4, 0x21, 0x00


	//----- nvinfo : EIATTR_SPARSE_MMA_MASK
	.align		4
.L_34:
        /*00d8*/ 	.byte	0x03, 0x50
        /*00da*/ 	.short	0x0000


	//----- nvinfo : EIATTR_MAXREG_COUNT
	.align		4
        /*00dc*/ 	.byte	0x03, 0x1b
        /*00de*/ 	.short	0x00ff


	//----- nvinfo : EIATTR_COOP_GROUP_MASK_REGIDS
	.align		4
        /*00e0*/ 	.byte	0x04, 0x29
        /*00e2*/ 	.short	(.L_36 - .L_35)


	//   ....[0]....
.L_35:
        /*00e4*/ 	.word	0xffffffff


	//   ....[1]....
        /*00e8*/ 	.word	0xffffffff


	//   ....[2]....
        /*00ec*/ 	.word	0xffffffff


	//   ....[3]....
        /*00f0*/ 	.word	0xffffffff


	//   ....[4]....
        /*00f4*/ 	.word	0xffffffff


	//   ....[5]....
        /*00f8*/ 	.word	0xffffffff


	//   ....[6]....
        /*00fc*/ 	.word	0xffffffff


	//   ....[7]....
        /*0100*/ 	.word	0xffffffff


	//   ....[8]....
        /*0104*/ 	.word	0xffffffff


	//   ....[9]....
        /*0108*/ 	.word	0xffffffff


	//   ....[10]....
        /*010c*/ 	.word	0xffffffff


	//   ....[11]....
        /*0110*/ 	.word	0xffffffff


	//   ....[12]....
        /*0114*/ 	.word	0xffffffff


	//   ....[13]....
        /*0118*/ 	.word	0xffffffff


	//   ....[14]....
        /*011c*/ 	.word	0xffffffff


	//   ....[15]....
        /*0120*/ 	.word	0xffffffff


	//   ....[16]....
        /*0124*/ 	.word	0xffffffff


	//   ....[17]....
        /*0128*/ 	.word	0xffffffff


	//   ....[18]....
        /*012c*/ 	.word	0xffffffff


	//   ....[19]....
        /*0130*/ 	.word	0xffffffff


	//   ....[20]....
        /*0134*/ 	.word	0xffffffff


	//   ....[21]....
        /*0138*/ 	.word	0xffffffff


	//----- nvinfo : EIATTR_COOP_GROUP_INSTR_OFFSETS
	.align		4
.L_36:
        /*013c*/ 	.byte	0x04, 0x28
        /*013e*/ 	.short	(.L_38 - .L_37)


	//   ....[0]....
.L_37:
        /*0140*/ 	.word	0x00003150


	//   ....[1]....
        /*0144*/ 	.word	0x00003160


	//   ....[2]....
        /*0148*/ 	.word	0x00003190


	//   ....[3]....
        /*014c*/ 	.word	0x000031a0


	//   ....[4]....
        /*0150*/ 	.word	0x000032b0


	//   ....[5]....
        /*0154*/ 	.word	0x00003300


	//   ....[6]....
        /*0158*/ 	.word	0x00003400


	//   ....[7]....
        /*015c*/ 	.word	0x00003430


	//   ....[8]....
        /*0160*/ 	.word	0x00003440


	//   ....[9]....
        /*0164*/ 	.word	0x00003470


	//   ....[10]....
        /*0168*/ 	.word	0x00003480


	//   ....[11]....
        /*016c*/ 	.word	0x000034b0


	//   ....[12]....
        /*0170*/ 	.word	0x000034c0


	//   ....[13]....
        /*0174*/ 	.word	0x00003e50


	//   ....[14]....
        /*0178*/ 	.word	0x00003e70


	//   ....[15]....
        /*017c*/ 	.word	0x00003ea0


	//   ....[16]....
        /*0180*/ 	.word	0x00003ee0


	//   ....[17]....
        /*0184*/ 	.word	0x00003fe0


	//   ....[18]....
        /*0188*/ 	.word	0x00004010


	//   ....[19]....
        /*018c*/ 	.word	0x00004040


	//   ....[20]....
        /*0190*/ 	.word	0x00004110


	//   ....[21]....
        /*0194*/ 	.word	0x00004140


	//----- nvinfo : EIATTR_EXIT_INSTR_OFFSETS
	.align		4
.L_38:
        /*0198*/ 	.byte	0x04, 0x1c
        /*019a*/ 	.short	(.L_40 - .L_39)


	//   ....[0]....
.L_39:
        /*019c*/ 	.word	0x00003500


	//   ....[1]....
        /*01a0*/ 	.word	0x00006bd0


	//   ....[2]....
        /*01a4*/ 	.word	0x00006c00


	//----- nvinfo : EIATTR_REQNTID
	.align		4
.L_40:
        /*01a8*/ 	.byte	0x04, 0x10
        /*01aa*/ 	.short	(.L_42 - .L_41)
.L_41:
        /*01ac*/ 	.word	0x00000080
        /*01b0*/ 	.word	0x00000001
        /*01b4*/ 	.word	0x00000001


	//----- nvinfo : EIATTR_CBANK_PARAM_SIZE
	.align		4
.L_42:
        /*01b8*/ 	.byte	0x03, 0x19
        /*01ba*/ 	.short	0x0058


	//----- nvinfo : EIATTR_PARAM_CBANK
	.align		4
        /*01bc*/ 	.byte	0x04, 0x0a
        /*01be*/ 	.short	(.L_44 - .L_43)
	.align		4
.L_43:
        /*01c0*/ 	.word	index@(.nv.constant0.attn_forward_stage1_pruned)
        /*01c4*/ 	.short	0x0210
        /*01c6*/ 	.short	0x0058


	//----- nvinfo : EIATTR_SW_WAR
	.align		4
.L_44:
        /*01c8*/ 	.byte	0x04, 0x36
        /*01ca*/ 	.short	(.L_46 - .L_45)
.L_45:
        /*01cc*/ 	.word	0x00000008
.L_46:


//--------------------- .nv.callgraph             --------------------------
	.section	.nv.callgraph,"",@"SHT_CUDA_CALLGRAPH"
	.align	4
	.sectionentsize	8
	.align		4
        /*0000*/ 	.word	0x00000000
	.align		4
        /*0004*/ 	.word	0xffffffff
	.align		4
        /*0008*/ 	.word	0x00000000
	.align		4
        /*000c*/ 	.word	0xfffffffe
	.align		4
        /*0010*/ 	.word	0x00000000
	.align		4
        /*0014*/ 	.word	0xfffffffd
	.align		4
        /*0018*/ 	.word	0x00000000
	.align		4
        /*001c*/ 	.word	0xfffffffc


//--------------------- .nv.constant4             --------------------------
	.section	.nv.constant4,"a",@progbits
	.align	8
	.align		8
.nv.constant4:
        /*0000*/ 	.dword	_$_str


//--------------------- .text.attn_forward_stage1_pruned --------------------------
	.section	.text.attn_forward_stage1_pruned,"ax",@progbits
	.sectionflags	@"SHF_BARRIERS=1"
	.align	128
        .global         attn_forward_stage1_pruned
        .type           attn_forward_stage1_pruned,@function
        .size           attn_forward_stage1_pruned,(.L_x_2 - attn_forward_stage1_pruned)
        .other          attn_forward_stage1_pruned,@"STO_CUDA_ENTRY STV_DEFAULT"
attn_forward_stage1_pruned:
.text.attn_forward_stage1_pruned:
[----:B------:R-:W0:Y:S01]  /*0000*/  LDC R1, c[0x0][0x28] ;  /* 0x00000a00ff017b82 */ /* 0x000e220000000800 */
[----:B------:R-:W1:Y:S07]  /*0010*/  S2R R0, SR_TID.X ;  /* 0x0000000000007919 */ /* 0x000e6e0000002100 */
[----:B------:R-:W2:Y:S01]  /*0020*/  LDC.64 R4, c[0x0][0x210] ;  /* 0x00008400ff047b82 */ /* 0x000ea20000000a00 */
[----:B------:R-:W-:Y:S01]  /*0030*/  ULDC UR8, c[0x0][0x254] ;  /* 0x0000950000087ab9 */ /* 0x000fe20000000800 */
[----:B------:R-:W-:Y:S01]  /*0040*/  CS2R R8, SRZ ;  /* 0x0000000000087805 */ /* 0x000fe2000001ff00 */
[----:B------:R-:W3:Y:S01]  /*0050*/  S2R R138, SR_CTAID.X ;  /* 0x00000000008a7919 */ /* 0x000ee20000002500 */
[----:B------:R-:W-:Y:S01]  /*0060*/  CS2R R10, SRZ ;  /* 0x00000000000a7805 */ /* 0x000fe2000001ff00 */
[----:B------:R-:W-:Y:S01]  /*0070*/  ULDC.64 UR6, c[0x0][0x208] ;  /* 0x0000820000067ab9 */ /* 0x000fe20000000a00 */
[----:B------:R-:W4:Y:S02]  /*0080*/  S2R R139, SR_CTAID.Y ;  /* 0x00000000008b7919 */ /* 0x000f240000002600 */
[----:B------:R-:W5:Y:S01]  /*0090*/  LDC.64 R74, c[0x0][0x218] ;  /* 0x00008600ff4a7b82 */ /* 0x000f620000000a00 */
[----:B-1----:R-:W-:Y:S01]  /*00a0*/  SHF.R.U32.HI R83, RZ, 0x4, R0 ;  /* 0x00000004ff537819 */ /* 0x002fe20000011600 */
[----:B------:R-:W-:-:S03]  /*00b0*/  IMAD.SHL.U32 R181, R0, 0x8, RZ ;  /* 0x0000000800b57824 */ /* 0x000fc600078e00ff */
[----:B------:R-:W-:Y:S02]  /*00c0*/  SGXT.U32 R83, R83, 0x3 ;  /* 0x000000035353781a */ /* 0x000fe40000000000 */
[----:B------:R-:W-:Y:S02]  /*00d0*/  LOP3.LUT R181, R181, 0x78, RZ, 0xc0, !PT ;  /* 0x00000078b5b57812 */ /* 0x000fe400078ec0ff */
[----:B------:R-:W-:Y:S01]  /*00e0*/  ISETP.GE.U32.AND P0, PT, R83, 0x3, PT ;  /* 0x000000035300780c */ /* 0x000fe20003f06070 */
[----:B---3--:R-:W-:-:S04]  /*00f0*/  IMAD R3, R138, 0x3, R83 ;  /* 0x000000038a037824 */ /* 0x008fc800078e0253 */
[----:B------:R-:W-:-:S04]  /*0100*/  IMAD.SHL.U32 R3, R3, 0x80, RZ ;  /* 0x0000008003037824 */ /* 0x000fc800078e00ff */
[----:B--2---:R-:W-:-:S04]  /*0110*/  IMAD.WIDE R4, R3, 0x2, R4 ;  /* 0x0000000203047825 */ /* 0x004fc800078e0204 */
[----:B------:R-:W-:Y:S01]  /*0120*/  IMAD.SHL.U32 R3, R138, 0x80, RZ ;  /* 0x000000808a037824 */ /* 0x000fe200078e00ff */
[----:B------:R-:W-:Y:S01]  /*0130*/  SHF.R.U32.HI R82, RZ, 0x3, R0 ;  /* 0x00000003ff527819 */ /* 0x000fe20000011600 */
[----:B------:R-:W-:-:S04]  /*0140*/  IMAD.WIDE.U32 R4, R181, 0x2, R4 ;  /* 0x00000002b5047825 */ /* 0x000fc800078e0004 */
[----:B------:R-:W-:Y:S01]  /*0150*/  IMAD R3, R3, UR8, RZ ;  /* 0x0000000803037c24 */ /* 0x000fe2000f8e02ff */
[----:B------:R-:W-:Y:S01]  /*0160*/  SHF.R.U32.HI R6, RZ, 0x3, R0 ;  /* 0x00000003ff067819 */ /* 0x000fe20000011600 */
[----:B------:R1:W2:Y:S03]  /*0170*/  @!P0 LDG.E.128 R8, desc[UR6][R4.64] ;  /* 0x0000000604088981 */ /* 0x0002a6000c1e1d00 */
[C---:B-----5:R-:W-:Y:S02]  /*0180*/  IADD3 R74, P1, R3.reuse, R74, RZ ;  /* 0x0000004a034a7210 */ /* 0x060fe40007f3e0ff */
[----:B------:R-:W-:Y:S02]  /*0190*/  SGXT.U32 R82, R82, 0x4 ;  /* 0x000000045252781a */ /* 0x000fe40000000000 */
[----:B------:R-:W-:Y:S01]  /*01a0*/  LEA.HI.X.SX32 R75, R3, R75, 0x1, P1 ;  /* 0x0000004b034b7211 */ /* 0x000fe200008f0eff */
[----:B----4-:R-:W-:-:S02]  /*01b0*/  IMAD.SHL.U32 R3, R139, 0x100, RZ ;  /* 0x000001008b037824 */ /* 0x010fc400078e00ff */
[----:B-1----:R-:W-:Y:S01]  /*01c0*/  IMAD.SHL.U32 R4, R0, 0x10, RZ ;  /* 0x0000001000047824 */ /* 0x002fe200078e00ff */
[----:B------:R-:W-:Y:S01]  /*01d0*/  PRMT R70, R82, 0x6540, R139 ;  /* 0x0000654052467816 */ /* 0x000fe2000000008b */
[----:B------:R-:W-:-:S03]  /*01e0*/  IMAD.IADD R71, R3, 0x1, R6 ;  /* 0x0000000103477824 */ /* 0x000fc600078e0206 */
[----:B------:R-:W-:Y:S01]  /*01f0*/  LOP3.LUT R85, R4, 0x70, RZ, 0xc0, !PT ;  /* 0x0000007004557812 */ /* 0x000fe200078ec0ff */
[----:B------:R-:W-:Y:S01]  /*0200*/  VIADD R4, R71, 0x70 ;  /* 0x0000007047047836 */ /* 0x000fe20000000000 */
[C---:B------:R-:W-:Y:S01]  /*0210*/  ISETP.GE.AND P2, PT, R70.reuse, UR8, PT ;  /* 0x0000000846007c0c */ /* 0x040fe2000bf46270 */
[C---:B------:R-:W-:Y:S01]  /*0220*/  IMAD.SHL.U32 R6, R70.reuse, 0x80, RZ ;  /* 0x0000008046067824 */ /* 0x040fe200078e00ff */
[----:B------:R-:W-:Y:S01]  /*0230*/  LOP3.LUT R5, R70, 0x10, RZ, 0xfc, !PT ;  /* 0x0000001046057812 */ /* 0x000fe200078efcff */
[C---:B------:R-:W-:Y:S01]  /*0240*/  IMAD.SHL.U32 R24, R4.reuse, 0x80, RZ ;  /* 0x0000008004187824 */ /* 0x040fe200078e00ff */
[----:B------:R-:W-:Y:S02]  /*0250*/  ISETP.GE.AND P1, PT, R4, UR8, PT ;  /* 0x0000000804007c0c */ /* 0x000fe4000bf26270 */
[----:B------:R-:W-:Y:S01]  /*0260*/  IADD3 R4, P5, P6, R85, R74, R6 ;  /* 0x0000004a55047210 */ /* 0x000fe20007ebe006 */
[----:B------:R-:W-:Y:S01]  /*0270*/  IMAD.SHL.U32 R6, R5, 0x80, RZ ;  /* 0x0000008005067824 */ /* 0x000fe200078e00ff */
[----:B------:R-:W-:-:S02]  /*0280*/  CS2R R12, SRZ ;  /* 0x00000000000c7805 */ /* 0x000fc4000001ff00 */
[----:B------:R-:W-:Y:S02]  /*0290*/  CS2R R14, SRZ ;  /* 0x00000000000e7805 */ /* 0x000fe4000001ff00 */
[----:B------:R-:W-:Y:S02]  /*02a0*/  ISETP.GE.AND P0, PT, R5, UR8, PT ;  /* 0x0000000805007c0c */ /* 0x000fe4000bf06270 */
[----:B------:R-:W-:Y:S02]  /*02b0*/  IADD3.X R5, RZ, R75, RZ, P5, P6 ;  /* 0x0000004bff057210 */ /* 0x000fe40002fec4ff */
[CC--:B------:R-:W-:Y:S02]  /*02c0*/  IADD3 R24, P3, P4, R85.reuse, R74.reuse, R24 ;  /* 0x0000004a55187210 */ /* 0x0c0fe40007c7e018 */
[----:B------:R-:W-:Y:S01]  /*02d0*/  IADD3 R6, P5, P6, R85, R74, R6 ;  /* 0x0000004a55067210 */ /* 0x000fe20007ebe006 */
[----:B------:R1:W3:Y:S01]  /*02e0*/  @!P2 LDG.E.128 R12, desc[UR6][R4.64] ;  /* 0x00000006040ca981 */ /* 0x0002e2000c1e1d00 */
[----:B------:R-:W-:-:S02]  /*02f0*/  CS2R R16, SRZ ;  /* 0x0000000000107805 */ /* 0x000fc4000001ff00 */
[----:B------:R-:W-:Y:S02]  /*0300*/  CS2R R18, SRZ ;  /* 0x0000000000127805 */ /* 0x000fe4000001ff00 */
[----:B------:R-:W-:Y:S02]  /*0310*/  CS2R R20, SRZ ;  /* 0x0000000000147805 */ /* 0x000fe4000001ff00 */
[----:B------:R-:W-:Y:S02]  /*0320*/  CS2R R22, SRZ ;  /* 0x0000000000167805 */ /* 0x000fe4000001ff00 */
[-C--:B------:R-:W-:Y:S02]  /*0330*/  IADD3.X R25, RZ, R75.reuse, RZ, P3, P4 ;  /* 0x0000004bff197210 */ /* 0x080fe40001fe84ff */
[----:B------:R-:W-:Y:S02]  /*0340*/  IADD3.X R7, RZ, R75, RZ, P5, P6 ;  /* 0x0000004bff077210 */ /* 0x000fe40002fec4ff */
[C---:B-1----:R-:W-:Y:S01]  /*0350*/  LOP3.LUT R4, R70.reuse, 0x20, RZ, 0xfc, !PT ;  /* 0x0000002046047812 */ /* 0x042fe200078efcff */
[----:B------:R-:W4:Y:S01]  /*0360*/  @!P1 LDG.E.128 R20, desc[UR6][R24.64] ;  /* 0x0000000618149981 */ /* 0x000f22000c1e1d00 */
[----:B------:R-:W-:-:S02]  /*0370*/  LOP3.LUT R5, R70, 0x30, RZ, 0xfc, !PT ;  /* 0x0000003046057812 */ /* 0x000fc400078efcff */
[C---:B------:R-:W-:Y:S01]  /*0380*/  ISETP.GE.AND P2, PT, R4.reuse, UR8, PT ;  /* 0x0000000804007c0c */ /* 0x040fe2000bf46270 */
[----:B------:R-:W-:Y:S01]  /*0390*/  IMAD.SHL.U32 R4, R4, 0x80, RZ ;  /* 0x0000008004047824 */ /* 0x000fe200078e00ff */
[----:B------:R1:W5:Y:S01]  /*03a0*/  @!P0 LDG.E.128 R16, desc[UR6][R6.64] ;  /* 0x0000000606108981 */ /* 0x000362000c1e1d00 */
[C---:B------:R-:W-:Y:S01]  /*03b0*/  ISETP.GE.AND P1, PT, R5.reuse, UR8, PT ;  /* 0x0000000805007c0c */ /* 0x040fe2000bf26270 */
[----:B------:R-:W-:Y:S02]  /*03c0*/  IMAD.SHL.U32 R5, R5, 0x80, RZ ;  /* 0x0000008005057824 */ /* 0x000fe400078e00ff */
[----:B------:R-:W-:Y:S02]  /*03d0*/  IADD3 R4, P5, P6, R85, R74, R4 ;  /* 0x0000004a55047210 */ /* 0x000fe40007ebe004 */
[----:B-1----:R-:W-:Y:S02]  /*03e0*/  LOP3.LUT R6, R70, 0x40, RZ, 0xfc, !PT ;  /* 0x0000004046067812 */ /* 0x002fe400078efcff */
[----:B------:R-:W-:-:S02]  /*03f0*/  CS2R R32, SRZ ;  /* 0x0000000000207805 */ /* 0x000fc4000001ff00 */
[----:B------:R-:W-:Y:S02]  /*0400*/  CS2R R34, SRZ ;  /* 0x0000000000227805 */ /* 0x000fe4000001ff00 */
[C---:B------:R-:W-:Y:S01]  /*0410*/  ISETP.GE.AND P0, PT, R6.reuse, UR8, PT ;  /* 0x0000000806007c0c */ /* 0x040fe2000bf06270 */
[----:B------:R-:W-:Y:S01]  /*0420*/  IMAD.SHL.U32 R38, R6, 0x80, RZ ;  /* 0x0000008006267824 */ /* 0x000fe200078e00ff */
[----:B------:R-:W-:Y:S02]  /*0430*/  IADD3 R6, P3, P4, R85, R74, R5 ;  /* 0x0000004a55067210 */ /* 0x000fe40007c7e005 */
[----:B------:R-:W-:Y:S02]  /*0440*/  IADD3.X R5, RZ, R75, RZ, P5, P6 ;  /* 0x0000004bff057210 */ /* 0x000fe40002fec4ff */
[----:B------:R-:W-:Y:S02]  /*0450*/  CS2R R28, SRZ ;  /* 0x00000000001c7805 */ /* 0x000fe4000001ff00 */
[----:B------:R-:W-:-:S02]  /*0460*/  CS2R R30, SRZ ;  /* 0x00000000001e7805 */ /* 0x000fc4000001ff00 */
[----:B------:R-:W-:Y:S01]  /*0470*/  IADD3.X R7, RZ, R75, RZ, P3, P4 ;  /* 0x0000004bff077210 */ /* 0x000fe20001fe84ff */
[----:B------:R1:W5:Y:S01]  /*0480*/  @!P2 LDG.E.128 R32, desc[UR6][R4.64] ;  /* 0x000000060420a981 */ /* 0x000362000c1e1d00 */
[----:B------:R-:W-:Y:S02]  /*0490*/  IADD3 R38, P5, P6, R85, R74, R38 ;  /* 0x0000004a55267210 */ /* 0x000fe40007ebe026 */
[----:B------:R-:W-:Y:S02]  /*04a0*/  CS2R R24, SRZ ;  /* 0x0000000000187805 */ /* 0x000fe4000001ff00 */
[----:B------:R-:W-:Y:S01]  /*04b0*/  CS2R R26, SRZ ;  /* 0x00000000001a7805 */ /* 0x000fe2000001ff00 */
[----:B------:R0:W5:Y:S01]  /*04c0*/  @!P1 LDG.E.128 R28, desc[UR6][R6.64] ;  /* 0x00000006061c9981 */ /* 0x000162000c1e1d00 */
[C---:B-1----:R-:W-:Y:S02]  /*04d0*/  LOP3.LUT R4, R70.reuse, 0x50, RZ, 0xfc, !PT ;  /* 0x0000005046047812 */ /* 0x042fe400078efcff */
[----:B------:R-:W-:-:S02]  /*04e0*/  LOP3.LUT R5, R70, 0x60, RZ, 0xfc, !PT ;  /* 0x0000006046057812 */ /* 0x000fc400078efcff */
[C---:B------:R-:W-:Y:S01]  /*04f0*/  ISETP.GE.AND P2, PT, R4.reuse, UR8, PT ;  /* 0x0000000804007c0c */ /* 0x040fe2000bf46270 */
[----:B------:R-:W-:Y:S01]  /*0500*/  IMAD.SHL.U32 R4, R4, 0x80, RZ ;  /* 0x0000008004047824 */ /* 0x000fe200078e00ff */
[----:B------:R-:W-:Y:S02]  /*0510*/  IADD3.X R39, RZ, R75, RZ, P5, P6 ;  /* 0x0000004bff277210 */ /* 0x000fe40002fec4ff */
[----:B0-----:R-:W-:Y:S02]  /*0520*/  LOP3.LUT R6, R70, 0x80, RZ, 0xfc, !PT ;  /* 0x0000008046067812 */ /* 0x001fe400078efcff */
[C---:B------:R-:W-:Y:S01]  /*0530*/  ISETP.GE.AND P1, PT, R5.reuse, UR8, PT ;  /* 0x0000000805007c0c */ /* 0x040fe2000bf26270 */
[----:B------:R-:W-:Y:S01]  /*0540*/  IMAD.SHL.U32 R5, R5, 0x80, RZ ;  /* 0x0000008005057824 */ /* 0x000fe200078e00ff */
[----:B------:R-:W-:Y:S01]  /*0550*/  IADD3 R4, P5, P6, R85, R74, R4 ;  /* 0x0000004a55047210 */ /* 0x000fe20007ebe004 */
[----:B------:R0:W5:Y:S01]  /*0560*/  @!P0 LDG.E.128 R24, desc[UR6][R38.64] ;  /* 0x0000000626188981 */ /* 0x000162000c1e1d00 */
[C---:B------:R-:W-:Y:S01]  /*0570*/  ISETP.GE.AND P0, PT, R6.reuse, UR8, PT ;  /* 0x0000000806007c0c */ /* 0x040fe2000bf06270 */
[----:B------:R-:W-:Y:S01]  /*0580*/  IMAD.SHL.U32 R54, R6, 0x80, RZ ;  /* 0x0000008006367824 */ /* 0x000fe200078e00ff */
[----:B------:R-:W-:-:S02]  /*0590*/  CS2R R44, SRZ ;  /* 0x00000000002c7805 */ /* 0x000fc4000001ff00 */
[----:B------:R-:W-:Y:S02]  /*05a0*/  CS2R R46, SRZ ;  /* 0x00000000002e7805 */ /* 0x000fe4000001ff00 */
[CC--:B------:R-:W-:Y:S02]  /*05b0*/  IADD3 R6, P3, P4, R85.reuse, R74.reuse, R5 ;  /* 0x0000004a55067210 */ /* 0x0c0fe40007c7e005 */
[-C--:B------:R-:W-:Y:S02]  /*05c0*/  IADD3.X R5, RZ, R75.reuse, RZ, P5, P6 ;  /* 0x0000004bff057210 */ /* 0x080fe40002fec4ff */
[----:B------:R-:W-:Y:S02]  /*05d0*/  CS2R R40, SRZ ;  /* 0x0000000000287805 */ /* 0x000fe4000001ff00 */
[----:B------:R-:W-:Y:S02]  /*05e0*/  CS2R R42, SRZ ;  /* 0x00000000002a7805 */ /* 0x000fe4000001ff00 */
[----:B------:R-:W-:Y:S01]  /*05f0*/  IADD3.X R7, RZ, R75, RZ, P3, P4 ;  /* 0x0000004bff077210 */ /* 0x000fe20001fe84ff */
[----:B------:R1:W5:Y:S01]  /*0600*/  @!P2 LDG.E.128 R44, desc[UR6][R4.64] ;  /* 0x00000006042ca981 */ /* 0x000362000c1e1d00 */
[----:B------:R-:W-:-:S02]  /*0610*/  IADD3 R54, P5, P6, R85, R74, R54 ;  /* 0x0000004a55367210 */ /* 0x000fc40007ebe036 */
[----:B------:R-:W-:Y:S02]  /*0620*/  CS2R R36, SRZ ;  /* 0x0000000000247805 */ /* 0x000fe4000001ff00 */
[----:B0-----:R-:W-:Y:S01]  /*0630*/  CS2R R38, SRZ ;  /* 0x0000000000267805 */ /* 0x001fe2000001ff00 */
[----:B------:R0:W5:Y:S01]  /*0640*/  @!P1 LDG.E.128 R40, desc[UR6][R6.64] ;  /* 0x0000000606289981 */ /* 0x000162000c1e1d00 */
[----:B------:R-:W-:Y:S02]  /*0650*/  IADD3.X R55, RZ, R75, RZ, P5, P6 ;  /* 0x0000004bff377210 */ /* 0x000fe40002fec4ff */
[----:B-1----:R-:W-:-:S03]  /*0660*/  LOP3.LUT R4, R70, 0x90, RZ, 0xfc, !PT ;  /* 0x0000009046047812 */ /* 0x002fc600078efcff */
[----:B------:R1:W5:Y:S01]  /*0670*/  @!P0 LDG.E.128 R36, desc[UR6][R54.64] ;  /* 0x0000000636248981 */ /* 0x000362000c1e1d00 */
[----:B------:R-:W-:Y:S02]  /*0680*/  LOP3.LUT R5, R70, 0xa0, RZ, 0xfc, !PT ;  /* 0x000000a046057812 */ /* 0x000fe400078efcff */
[C---:B------:R-:W-:Y:S01]  /*0690*/  ISETP.GE.AND P2, PT, R4.reuse, UR8, PT ;  /* 0x0000000804007c0c */ /* 0x040fe2000bf46270 */
[----:B------:R-:W-:Y:S01]  /*06a0*/  IMAD.SHL.U32 R4, R4, 0x80, RZ ;  /* 0x0000008004047824 */ /* 0x000fe200078e00ff */
[----:B0-----:R-:W-:Y:S02]  /*06b0*/  LOP3.LUT R6, R70, 0xb0, RZ, 0xfc, !PT ;  /* 0x000000b046067812 */ /* 0x001fe400078efcff */
[C---:B------:R-:W-:Y:S01]  /*06c0*/  ISETP.GE.AND P1, PT, R5.reuse, UR8, PT ;  /* 0x0000000805007c0c */ /* 0x040fe2000bf26270 */
[----:B------:R-:W-:Y:S01]  /*06d0*/  IMAD.SHL.U32 R5, R5, 0x80, RZ ;  /* 0x0000008005057824 */ /* 0x000fe200078e00ff */
[----:B------:R-:W-:Y:S01]  /*06e0*/  IADD3 R4, P5, P6, R85, R74, R4 ;  /* 0x0000004a55047210 */ /* 0x000fe20007ebe004 */
[C---:B------:R-:W-:Y:S01]  /*06f0*/  IMAD.SHL.U32 R68, R6.reuse, 0x80, RZ ;  /* 0x0000008006447824 */ /* 0x040fe200078e00ff */
[----:B------:R-:W-:-:S02]  /*0700*/  ISETP.GE.AND P0, PT, R6, UR8, PT ;  /* 0x0000000806007c0c */ /* 0x000fc4000bf06270 */
[CC--:B------:R-:W-:Y:S02]  /*0710*/  IADD3 R6, P3, P4, R85.reuse, R74.reuse, R5 ;  /* 0x0000004a55067210 */ /* 0x0c0fe40007c7e005 */
[----:B------:R-:W-:Y:S02]  /*0720*/  CS2R R56, SRZ ;  /* 0x0000000000387805 */ /* 0x000fe4000001ff00 */
[----:B------:R-:W-:Y:S02]  /*0730*/  IADD3.X R5, RZ, R75, RZ, P5, P6 ;  /* 0x0000004bff057210 */ /* 0x000fe40002fec4ff */
[----:B------:R-:W-:Y:S02]  /*0740*/  CS2R R58, SRZ ;  /* 0x00000000003a7805 */ /* 0x000fe4000001ff00 */
[----:B------:R-:W-:Y:S02]  /*0750*/  IADD3 R68, P5, P6, R85, R74, R68 ;  /* 0x0000004a55447210 */ /* 0x000fe40007ebe044 */
[----:B------:R-:W-:-:S02]  /*0760*/  CS2R R52, SRZ ;  /* 0x0000000000347805 */ /* 0x000fc4000001ff00 */
[----:B-1----:R-:W-:Y:S02]  /*0770*/  CS2R R54, SRZ ;  /* 0x0000000000367805 */ /* 0x002fe4000001ff00 */
[----:B------:R-:W-:Y:S02]  /*0780*/  LOP3.LUT R72, R70, 0xc0, RZ, 0xfc, !PT ;  /* 0x000000c046487812 */ /* 0x000fe400078efcff */
[----:B------:R-:W-:Y:S02]  /*0790*/  CS2R R48, SRZ ;  /* 0x0000000000307805 */ /* 0x000fe4000001ff00 */
[-C--:B------:R-:W-:Y:S02]  /*07a0*/  IADD3.X R69, RZ, R75.reuse, RZ, P5, P6 ;  /* 0x0000004bff457210 */ /* 0x080fe40002fec4ff */
[----:B------:R-:W-:Y:S02]  /*07b0*/  CS2R R50, SRZ ;  /* 0x0000000000327805 */ /* 0x000fe4000001ff00 */
[----:B------:R-:W-:Y:S01]  /*07c0*/  IADD3.X R7, RZ, R75, RZ, P3, P4 ;  /* 0x0000004bff077210 */ /* 0x000fe20001fe84ff */
[----:B------:R0:W5:Y:S04]  /*07d0*/  @!P2 LDG.E.128 R56, desc[UR6][R4.64] ;  /* 0x000000060438a981 */ /* 0x000168000c1e1d00 */
[----:B------:R-:W5:Y:S01]  /*07e0*/  @!P0 LDG.E.128 R52, desc[UR6][R68.64] ;  /* 0x0000000644348981 */ /* 0x000f62000c1e1d00 */
[----:B------:R-:W-:Y:S01]  /*07f0*/  ISETP.GE.AND P0, PT, R72, UR8, PT ;  /* 0x0000000848007c0c */ /* 0x000fe2000bf06270 */
[----:B------:R-:W-:-:S02]  /*0800*/  VIADD R71, R71, 0xf0 ;  /* 0x000000f047477836 */ /* 0x000fc40000000000 */
[----:B------:R1:W5:Y:S01]  /*0810*/  @!P1 LDG.E.128 R48, desc[UR6][R6.64] ;  /* 0x0000000606309981 */ /* 0x000362000c1e1d00 */
[----:B0-----:R-:W-:Y:S01]  /*0820*/  LOP3.LUT R4, R70, 0xd0, RZ, 0xfc, !PT ;  /* 0x000000d046047812 */ /* 0x001fe200078efcff */
[----:B------:R-:W-:Y:S01]  /*0830*/  IMAD.SHL.U32 R5, R72, 0x80, RZ ;  /* 0x0000008048057824 */ /* 0x000fe200078e00ff */
[----:B------:R-:W-:Y:S02]  /*0840*/  LOP3.LUT R70, R70, 0xe0, RZ, 0xfc, !PT ;  /* 0x000000e046467812 */ /* 0x000fe400078efcff */
[C---:B------:R-:W-:Y:S01]  /*0850*/  ISETP.GE.AND P1, PT, R4.reuse, UR8, PT ;  /* 0x0000000804007c0c */ /* 0x040fe2000bf26270 */
[----:B-1----:R-:W-:Y:S01]  /*0860*/  IMAD.SHL.U32 R6, R4, 0x80, RZ ;  /* 0x0000008004067824 */ /* 0x002fe200078e00ff */
[----:B------:R-:W-:Y:S02]  /*0870*/  IADD3 R4, P5, P6, R85, R74, R5 ;  /* 0x0000004a55047210 */ /* 0x000fe40007ebe005 */
[----:B------:R-:W-:Y:S02]  /*0880*/  CS2R R64, SRZ ;  /* 0x0000000000407805 */ /* 0x000fe4000001ff00 */
[----:B------:R-:W-:-:S02]  /*0890*/  CS2R R66, SRZ ;  /* 0x0000000000427805 */ /* 0x000fc4000001ff00 */
[C---:B------:R-:W-:Y:S02]  /*08a0*/  ISETP.GE.AND P2, PT, R71.reuse, UR8, PT ;  /* 0x0000000847007c0c */ /* 0x040fe4000bf46270 */
[-C--:B------:R-:W-:Y:S01]  /*08b0*/  IADD3.X R5, RZ, R75.reuse, RZ, P5, P6 ;  /* 0x0000004bff057210 */ /* 0x080fe20002fec4ff */
[----:B------:R-:W-:Y:S01]  /*08c0*/  IMAD.SHL.U32 R71, R71, 0x80, RZ ;  /* 0x0000008047477824 */ /* 0x000fe200078e00ff */
[C---:B------:R-:W-:Y:S01]  /*08d0*/  ISETP.GE.AND P5, PT, R70.reuse, UR8, PT ;  /* 0x0000000846007c0c */ /* 0x040fe2000bfa6270 */
[----:B------:R-:W-:Y:S01]  /*08e0*/  IMAD.SHL.U32 R70, R70, 0x80, RZ ;  /* 0x0000008046467824 */ /* 0x000fe200078e00ff */
[----:B------:R-:W-:Y:S01]  /*08f0*/  IADD3 R6, P3, P4, R85, R74, R6 ;  /* 0x0000004a55067210 */ /* 0x000fe20007c7e006 */
[----:B------:R0:W5:Y:S03]  /*0900*/  @!P0 LDG.E.128 R64, desc[UR6][R4.64] ;  /* 0x0000000604408981 */ /* 0x000166000c1e1d00 */
[----:B------:R-:W-:-:S02]  /*0910*/  IADD3.X R7, RZ, R75, RZ, P3, P4 ;  /* 0x0000004bff077210 */ /* 0x000fc40001fe84ff */
[CC--:B------:R-:W-:Y:S02]  /*0920*/  IADD3 R80, P4, P6, R85.reuse, R74.reuse, R71 ;  /* 0x0000004a55507210 */ /* 0x0c0fe40007e9e047 */
[----:B------:R-:W-:Y:S02]  /*0930*/  IADD3 R70, P0, P3, R85, R74, R70 ;  /* 0x0000004a55467210 */ /* 0x000fe40007b1e046 */
[----:B------:R-:W-:Y:S02]  /*0940*/  CS2R R60, SRZ ;  /* 0x00000000003c7805 */ /* 0x000fe4000001ff00 */
[-C--:B------:R-:W-:Y:S02]  /*0950*/  IADD3.X R81, RZ, R75.reuse, RZ, P4, P6 ;  /* 0x0000004bff517210 */ /* 0x080fe400027ec4ff */
[----:B------:R-:W-:Y:S02]  /*0960*/  CS2R R62, SRZ ;  /* 0x00000000003e7805 */ /* 0x000fe4000001ff00 */
[----:B------:R-:W-:-:S02]  /*0970*/  IADD3.X R71, RZ, R75, RZ, P0, P3 ;  /* 0x0000004bff477210 */ /* 0x000fc400007e64ff */
[----:B------:R-:W-:Y:S02]  /*0980*/  CS2R R76, SRZ ;  /* 0x00000000004c7805 */ /* 0x000fe4000001ff00 */
[----:B------:R-:W-:Y:S02]  /*0990*/  CS2R R78, SRZ ;  /* 0x00000000004e7805 */ /* 0x000fe4000001ff00 */
[----:B------:R-:W-:Y:S02]  /*09a0*/  CS2R R72, SRZ ;  /* 0x0000000000487805 */ /* 0x000fe4000001ff00 */
[----:B------:R-:W-:Y:S01]  /*09b0*/  CS2R R74, SRZ ;  /* 0x00000000004a7805 */ /* 0x000fe2000001ff00 */
[----:B------:R1:W5:Y:S04]  /*09c0*/  @!P1 LDG.E.128 R60, desc[UR6][R6.64] ;  /* 0x00000006063c9981 */ /* 0x000368000c1e1d00 */
[----:B------:R1:W5:Y:S04]  /*09d0*/  @!P5 LDG.E.128 R76, desc[UR6][R70.64] ;  /* 0x00000006464cd981 */ /* 0x000368000c1e1d00 */
[----:B------:R-:W5:Y:S01]  /*09e0*/  @!P2 LDG.E.128 R72, desc[UR6][R80.64] ;  /* 0x000000065048a981 */ /* 0x000f62000c1e1d00 */
[----:B------:R-:W1:Y:S01]  /*09f0*/  S2UR UR5, SR_CgaCtaId ;  /* 0x00000000000579c3 */ /* 0x000e620000008800 */
[C---:B------:R-:W-:Y:S01]  /*0a00*/  LOP3.LUT R150, R0.reuse, 0x10, RZ, 0xc0, !PT ;  /* 0x0000001000967812 */ /* 0x040fe200078ec0ff */
[----:B------:R-:W-:Y:S01]  /*0a10*/  UMOV UR4, 0x400 ;  /* 0x0000040000047882 */ /* 0x000fe20000000000 */
[----:B0-----:R-:W-:-:S03]  /*0a20*/  IMAD.SHL.U32 R4, R0, 0x2, RZ ;  /* 0x0000000200047824 */ /* 0x001fc600078e00ff */
[----:B------:R-:W-:Y:S02]  /*0a30*/  IMAD.SHL.U32 R150, R150, 0x2, RZ ;  /* 0x0000000296967824 */ /* 0x000fe400078e00ff */
[----:B------:R-:W-:Y:S02]  /*0a40*/  LOP3.LUT R85, R85, 0x50, R4, 0x78, !PT ;  /* 0x0000005055557812 */ /* 0x000fe400078e7804 */
[----:B-1----:R-:W-:Y:S02]  /*0a50*/  LOP3.LUT R6, R181, 0x30, R0, 0x78, !PT ;  /* 0x00000030b5067812 */ /* 0x002fe400078e7800 */
[----:B------:R-:W-:Y:S01]  /*0a60*/  LOP3.LUT R85, R85, R150, RZ, 0x3c, !PT ;  /* 0x0000009655557212 */ /* 0x000fe200078e3cff */
[----:B------:R-:W-:-:S04]  /*0a70*/  ULEA UR4, UR5, UR4, 0x18 ;  /* 0x0000000405047291 */ /* 0x000fc8000f8ec03f */
[----:B------:R-:W-:Y:S02]  /*0a80*/  UIADD3 UR5, UR4, 0x8000, URZ ;  /* 0x0000800004057890 */ /* 0x000fe4000fffe03f */
[----:B------:R-:W-:-:S04]  /*0a90*/  VIADD R85, R85, UR4 ;  /* 0x0000000455557c36 */ /* 0x000fc80008000000 */
[----:B------:R-:W-:Y:S01]  /*0aa0*/  LEA R6, R6, UR5, 0x1 ;  /* 0x0000000506067c11 */ /* 0x000fe2000f8e08ff */
[----:B------:R-:W-:Y:S01]  /*0ab0*/  IMAD R82, R82, 0x80, R85 ;  /* 0x0000008052527824 */ /* 0x000fe200078e0255 */
[C---:B------:R-:W-:Y:S02]  /*0ac0*/  LOP3.LUT R5, R0.reuse, 0x3, RZ, 0xc0, !PT ;  /* 0x0000000300057812 */ /* 0x040fe400078ec0ff */
[C---:B------:R-:W-:Y:S01]  /*0ad0*/  LOP3.LUT R68, R0.reuse, 0x8, RZ, 0xc0, !PT ;  /* 0x0000000800447812 */ /* 0x040fe200078ec0ff */
[----:B------:R-:W-:Y:S01]  /*0ae0*/  IMAD R6, R83, 0x100, R6 ;  /* 0x0000010053067824 */ /* 0x000fe200078e0206 */
[C---:B------:R-:W-:Y:S01]  /*0af0*/  LOP3.LUT R69, R0.reuse, 0x4, RZ, 0xc0, !PT ;  /* 0x0000000400457812 */ /* 0x040fe200078ec0ff */
[----:B------:R-:W-:Y:S02]  /*0b00*/  IMAD.SHL.U32 R140, R0, 0x4, RZ ;  /* 0x00000004008c7824 */ /* 0x000fe400078e00ff */
[----:B------:R-:W-:Y:S01]  /*0b10*/  IMAD R70, R5, 0x90, RZ ;  /* 0x0000009005467824 */ /* 0x000fe200078e02ff */
[----:B------:R-:W-:Y:S01]  /*0b20*/  STS.128 [R6+0x800], RZ ;  /* 0x000800ff06007388 */ /* 0x000fe20000000c00 */
[----:B------:R-:W-:Y:S01]  /*0b30*/  IMAD.SHL.U32 R5, R68, 0x2, RZ ;  /* 0x0000000244057824 */ /* 0x000fe200078e00ff */
[----:B------:R-:W-:Y:S01]  /*0b40*/  SHF.R.S32.HI R7, RZ, 0x2, R0 ;  /* 0x00000002ff077819 */ /* 0x000fe20000011400 */
[----:B------:R-:W-:-:S03]  /*0b50*/  IMAD.SHL.U32 R69, R69, 0x4, RZ ;  /* 0x0000000445457824 */ /* 0x000fc600078e00ff */
[----:B------:R-:W-:Y:S02]  /*0b60*/  LOP3.LUT R70, R5, R70, RZ, 0x3c, !PT ;  /* 0x0000004605467212 */ /* 0x000fe400078e3cff */
[----:B------:R-:W-:Y:S02]  /*0b70*/  SGXT R5, R7, 0x1 ;  /* 0x000000010705781a */ /* 0x000fe40000000200 */
[----:B------:R-:W-:Y:S02]  /*0b80*/  LOP3.LUT R141, R0, 0x20, RZ, 0xc0, !PT ;  /* 0x00000020008d7812 */ /* 0x000fe400078ec0ff */
[----:B------:R-:W-:Y:S02]  /*0b90*/  LOP3.LUT R5, R70, 0x240, R5, 0x78, !PT ;  /* 0x0000024046057812 */ /* 0x000fe400078e7805 */
[----:B------:R-:W-:Y:S02]  /*0ba0*/  LOP3.LUT R70, R141, 0x40, R0, 0xf8, !PT ;  /* 0x000000408d467812 */ /* 0x000fe400078ef800 */
[----:B------:R-:W-:-:S05]  /*0bb0*/  LOP3.LUT R5, R5, R150, RZ, 0x3c, !PT ;  /* 0x0000009605057212 */ /* 0x000fca00078e3cff */
[----:B------:R-:W-:Y:S01]  /*0bc0*/  IMAD R5, R70, 0x20, R5 ;  /* 0x0000002046057824 */ /* 0x000fe200078e0205 */
[----:B--2---:R0:W-:Y:S02]  /*0bd0*/  STS.128 [R6], R8 ;  /* 0x0000000806007388 */ /* 0x0041e40000000c00 */
[----:B0-----:R-:W-:-:S04]  /*0be0*/  LOP3.LUT R6, R140, 0xc, RZ, 0xc0, !PT ;  /* 0x0000000c8c067812 */ /* 0x001fc800078ec0ff */
[----:B------:R-:W-:Y:S02]  /*0bf0*/  LOP3.LUT R7, R69, 0x10, R6, 0x1e, !PT ;  /* 0x0000001045077812 */ /* 0x000fe400078e1e06 */
[----:B------:R-:W-:Y:S01]  /*0c00*/  SHF.R.U32.HI R8, RZ, 0x2, R0 ;  /* 0x00000002ff087819 */ /* 0x000fe20000011600 */
[----:B---3--:R-:W-:Y:S04]  /*0c10*/  STS.128 [R82], R12 ;  /* 0x0000000c52007388 */ /* 0x008fe80000000c00 */
[----:B----4-:R-:W-:Y:S04]  /*0c20*/  STS.128 [R82+0x3800], R20 ;  /* 0x0038001452007388 */ /* 0x010fe80000000c00 */
[----:B-----5:R0:W-:Y:S01]  /*0c30*/  STS.128 [R82+0x800], R16 ;  /* 0x0008001052007388 */ /* 0x0201e20000000c00 */
[----:B------:R-:W-:-:S02]  /*0c40*/  LEA R9, R7, UR5, 0x1 ;  /* 0x0000000507097c11 */ /* 0x000fc4000f8e08ff */
[----:B------:R-:W-:-:S03]  /*0c50*/  SGXT.U32 R7, R8, 0x3 ;  /* 0x000000030807781a */ /* 0x000fc60000000000 */
[C---:B------:R-:W-:Y:S02]  /*0c60*/  IMAD R8, R68.reuse, 0x8, R9 ;  /* 0x0000000844087824 */ /* 0x040fe400078e0209 */
[----:B0-----:R-:W-:Y:S01]  /*0c70*/  IMAD.SHL.U32 R16, R68, 0x4, RZ ;  /* 0x0000000444107824 */ /* 0x001fe200078e00ff */
[----:B------:R-:W-:Y:S04]  /*0c80*/  STS.128 [R82+0x1000], R32 ;  /* 0x0010002052007388 */ /* 0x000fe80000000c00 */
[----:B------:R-:W-:Y:S01]  /*0c90*/  STS.128 [R82+0x1800], R28 ;  /* 0x0018001c52007388 */ /* 0x000fe20000000c00 */
[----:B------:R-:W-:-:S04]  /*0ca0*/  LOP3.LUT R17, R69, 0xc, R140, 0xf8, !PT ;  /* 0x0000000c45117812 */ /* 0x000fc800078ef88c */
[----:B------:R-:W-:Y:S01]  /*0cb0*/  LOP3.LUT R143, R17, R16, RZ, 0xfc, !PT ;  /* 0x00000010118f7212 */ /* 0x000fe200078efcff */
[----:B------:R-:W-:Y:S04]  /*0cc0*/  STS.128 [R82+0x2000], R24 ;  /* 0x0020001852007388 */ /* 0x000fe80000000c00 */
[----:B------:R-:W-:Y:S04]  /*0cd0*/  STS.128 [R82+0x2800], R44 ;  /* 0x0028002c52007388 */ /* 0x000fe80000000c00 */
[----:B------:R-:W-:Y:S04]  /*0ce0*/  STS.128 [R82+0x3000], R40 ;  /* 0x0030002852007388 */ /* 0x000fe80000000c00 */
[----:B------:R-:W-:Y:S01]  /*0cf0*/  STS.128 [R82+0x4000], R36 ;  /* 0x0040002452007388 */ /* 0x000fe20000000c00 */
[----:B------:R-:W-:Y:S01]  /*0d00*/  LEA R18, R143, UR5, 0x1 ;  /* 0x000000058f127c11 */ /* 0x000fe2000f8e08ff */
[----:B------:R-:W-:-:S02]  /*0d10*/  IMAD R12, R7, 0x100, R8 ;  /* 0x00000100070c7824 */ /* 0x000fc400078e0208 */
[----:B------:R-:W-:Y:S04]  /*0d20*/  STS.128 [R82+0x4800], R56 ;  /* 0x0048003852007388 */ /* 0x000fe80000000c00 */
[----:B------:R-:W-:Y:S04]  /*0d30*/  STS.128 [R82+0x5800], R52 ;  /* 0x0058003452007388 */ /* 0x000fe80000000c00 */
[----:B------:R-:W-:Y:S01]  /*0d40*/  STS.128 [R82+0x5000], R48 ;  /* 0x0050003052007388 */ /* 0x000fe20000000c00 */
[----:B------:R-:W-:-:S03]  /*0d50*/  IMAD R18, R7, 0x100, R18 ;  /* 0x0000010007127824 */ /* 0x000fc600078e0212 */
[----:B------:R-:W-:Y:S04]  /*0d60*/  STS.128 [R82+0x6000], R64 ;  /* 0x0060004052007388 */ /* 0x000fe80000000c00 */
[----:B------:R-:W-:Y:S04]  /*0d70*/  STS.128 [R82+0x6800], R60 ;  /* 0x0068003c52007388 */ /* 0x000fe80000000c00 */
[----:B------:R-:W-:Y:S04]  /*0d80*/  STS.128 [R82+0x7000], R76 ;  /* 0x0070004c52007388 */ /* 0x000fe80000000c00 */
[----:B------:R-:W-:Y:S01]  /*0d90*/  STS.128 [R82+0x7800], R72 ;  /* 0x0078004852007388 */ /* 0x000fe20000000c00 */
[----:B------:R-:W-:Y:S06]  /*0da0*/  BAR.SYNC.DEFER_BLOCKING 0x0 ;  /* 0x0000000000007b1d */ /* 0x000fec0000010000 */
[----:B------:R-:W0:Y:S04]  /*0db0*/  LDSM.16.M88.4 R40, [R5+UR4] ;  /* 0x000000040528783b */ /* 0x000e280008000200 */
[----:B------:R-:W1:Y:S04]  /*0dc0*/  LDS.64 R84, [R12] ;  /* 0x000000000c547984 */ /* 0x000e680000000a00 */
[----:B------:R-:W2:Y:S04]  /*0dd0*/  LDS.64 R94, [R12+0x800] ;  /* 0x000800000c5e7984 */ /* 0x000ea80000000a00 */
[----:B------:R-:W3:Y:S04]  /*0de0*/  LDS.64 R86, [R18] ;  /* 0x0000000012567984 */ /* 0x000ee80000000a00 */
[----:B------:R-:W4:Y:S04]  /*0df0*/  LDS.64 R92, [R18+0x800] ;  /* 0x00080000125c7984 */ /* 0x000f280000000a00 */
[----:B------:R-:W5:Y:S04]  /*0e00*/  LDSM.16.M88.4 R36, [R5+UR4+0x1000] ;  /* 0x001000040524783b */ /* 0x000f680008000200 */
[----:B------:R-:W5:Y:S04]  /*0e10*/  LDSM.16.M88.4 R28, [R5+UR4+0x3000] ;  /* 0x00300004051c783b */ /* 0x000f680008000200 */
[----:B------:R-:W-:Y:S04]  /*0e20*/  LDSM.16.M88.4 R24, [R5+UR4+0x5000] ;  /* 0x005000040518783b */ /* 0x000fe80008000200 */
[----:B------:R-:W5:Y:S04]  /*0e30*/  LDSM.16.M88.4 R32, [R5+UR4+0x2000] ;  /* 0x002000040520783b */ /* 0x000f680008000200 */
[----:B------:R-:W-:Y:S01]  /*0e40*/  LDSM.16.M88.4 R20, [R5+UR4+0x4000] ;  /* 0x004000040514783b */ /* 0x000fe20008000200 */
[----:B0-----:R-:W-:-:S02]  /*0e50*/  F2FP.F16.E5M2.UNPACK_B R8, R40 ;  /* 0x00000028ff08723e */ /* 0x001fc400020004ff */
[----:B------:R-:W-:Y:S01]  /*0e60*/  F2FP.F16.E5M2.UNPACK_B R9, R41 ;  /* 0x00000029ff09723e */ /* 0x000fe200020004ff */
[----:B-1----:R-:W-:Y:S02]  /*0e70*/  IMAD.MOV.U32 R14, RZ, RZ, R84 ;  /* 0x000000ffff0e7224 */ /* 0x002fe400078e0054 */
[----:B--2---:R-:W-:Y:S02]  /*0e80*/  IMAD.MOV.U32 R15, RZ, RZ, R94 ;  /* 0x000000ffff0f7224 */ /* 0x004fe400078e005e */
[----:B---3--:R-:W-:Y:S02]  /*0e90*/  IMAD.MOV.U32 R12, RZ, RZ, R86 ;  /* 0x000000ffff0c7224 */ /* 0x008fe400078e0056 */
[----:B----4-:R-:W-:-:S07]  /*0ea0*/  IMAD.MOV.U32 R13, RZ, RZ, R92 ;  /* 0x000000ffff0d7224 */ /* 0x010fce00078e005c */
[----:B------:R-:W-:Y:S01]  /*0eb0*/  HMMA.16816.F32 R48, R12, R8, RZ ;  /* 0x000000080c30723c */ /* 0x000fe200000018ff */
[----:B------:R-:W0:Y:S01]  /*0ec0*/  LDSM.16.M88.4 R12, [R5+UR4+0x6000] ;  /* 0x00600004050c783b */ /* 0x000e220008000200 */
[----:B-----5:R-:W-:Y:S01]  /*0ed0*/  F2FP.F16.E5M2.UNPACK_B R10, R36 ;  /* 0x00000024ff0a723e */ /* 0x020fe200020004ff */
[----:B------:R-:W-:Y:S01]  /*0ee0*/  IMAD.MOV.U32 R46, RZ, RZ, R84 ;  /* 0x000000ffff2e7224 */ /* 0x000fe200078e0054 */
[----:B------:R-:W-:Y:S01]  /*0ef0*/  F2FP.F16.E5M2.UNPACK_B R11, R37 ;  /* 0x00000025ff0b723e */ /* 0x000fe200020004ff */
[----:B------:R-:W-:Y:S01]  /*0f00*/  IMAD.MOV.U32 R47, RZ, RZ, R94 ;  /* 0x000000ffff2f7224 */ /* 0x000fe200078e005e */
[----:B------:R-:W-:Y:S01]  /*0f10*/  F2FP.F16.E5M2.UNPACK_B R64, R28 ;  /* 0x0000001cff40723e */ /* 0x000fe200020004ff */
[----:B------:R-:W-:Y:S01]  /*0f20*/  IMAD.MOV.U32 R44, RZ, RZ, R86 ;  /* 0x000000ffff2c7224 */ /* 0x000fe200078e0056 */
[----:B------:R-:W-:Y:S01]  /*0f30*/  F2FP.F16.E5M2.UNPACK_B R65, R29 ;  /* 0x0000001dff41723e */ /* 0x000fe200020004ff */
[----:B------:R-:W-:Y:S02]  /*0f40*/  IMAD.MOV.U32 R45, RZ, RZ, R92 ;  /* 0x000000ffff2d7224 */ /* 0x000fe400078e005c */
[----:B------:R-:W-:-:S02]  /*0f50*/  IMAD.MOV.U32 R58, RZ, RZ, R84 ;  /* 0x000000ffff3a7224 */ /* 0x000fc400078e0054 */
[----:B------:R-:W-:Y:S02]  /*0f60*/  IMAD.MOV.U32 R59, RZ, RZ, R94 ;  /* 0x000000ffff3b7224 */ /* 0x000fe400078e005e */
[----:B------:R-:W-:Y:S02]  /*0f70*/  IMAD.MOV.U32 R56, RZ, RZ, R86 ;  /* 0x000000ffff387224 */ /* 0x000fe400078e0056 */
[----:B------:R-:W-:Y:S01]  /*0f80*/  IMAD.MOV.U32 R57, RZ, RZ, R92 ;  /* 0x000000ffff397224 */ /* 0x000fe200078e005c */
[----:B------:R-:W-:Y:S01]  /*0f90*/  HMMA.16816.F32 R44, R44, R10, RZ ;  /* 0x0000000a2c2c723c */ /* 0x000fe200000018ff */
[----:B------:R-:W-:Y:S02]  /*0fa0*/  IMAD.MOV.U32 R62, RZ, RZ, R84 ;  /* 0x000000ffff3e7224 */ /* 0x000fe400078e0054 */
[----:B------:R-:W-:Y:S02]  /*0fb0*/  IMAD.MOV.U32 R63, RZ, RZ, R94 ;  /* 0x000000ffff3f7224 */ /* 0x000fe400078e005e */
[----:B------:R-:W-:Y:S01]  /*0fc0*/  IMAD.MOV.U32 R60, RZ, RZ, R86 ;  /* 0x000000ffff3c7224 */ /* 0x000fe200078e0056 */
[----:B------:R-:W-:Y:S01]  /*0fd0*/  HMMA.16816.F32 R64, R56, R64, RZ ;  /* 0x000000403840723c */ /* 0x000fe200000018ff */
[----:B------:R-:W-:Y:S01]  /*0fe0*/  IMAD.MOV.U32 R61, RZ, RZ, R92 ;  /* 0x000000ffff3d7224 */ /* 0x000fe200078e005c */
[----:B------:R-:W-:Y:S01]  /*0ff0*/  F2FP.F16.E5M2.UNPACK_B R72, R32 ;  /* 0x00000020ff48723e */ /* 0x000fe200020004ff */
[----:B------:R-:W-:Y:S01]  /*1000*/  IMAD.MOV.U32 R54, RZ, RZ, R84 ;  /* 0x000000ffff367224 */ /* 0x000fe200078e0054 */
[----:B------:R-:W-:Y:S01]  /*1010*/  F2FP.F16.E5M2.UNPACK_B R73, R33 ;  /* 0x00000021ff49723e */ /* 0x000fe200020004ff */
[----:B------:R-:W-:Y:S01]  /*1020*/  IMAD.MOV.U32 R55, RZ, RZ, R94 ;  /* 0x000000ffff377224 */ /* 0x000fe200078e005e */
[----:B------:R-:W1:Y:S01]  /*1030*/  LDSM.16.M88.4 R8, [R5+UR4+0x7000] ;  /* 0x007000040508783b */ /* 0x000e620008000200 */
[----:B------:R-:W-:-:S02]  /*1040*/  F2FP.F16.E5M2.UNPACK_B R56, R24 ;  /* 0x00000018ff38723e */ /* 0x000fc400020004ff */
[----:B------:R-:W-:Y:S01]  /*1050*/  F2FP.F16.E5M2.UNPACK_B R57, R25 ;  /* 0x00000019ff39723e */ /* 0x000fe200020004ff */
[----:B------:R-:W-:Y:S02]  /*1060*/  IMAD.MOV.U32 R52, RZ, RZ, R86 ;  /* 0x000000ffff347224 */ /* 0x000fe400078e0056 */
[----:B------:R-:W-:Y:S02]  /*1070*/  IMAD.MOV.U32 R53, RZ, RZ, R92 ;  /* 0x000000ffff357224 */ /* 0x000fe400078e005c */
[----:B------:R-:W-:Y:S02]  /*1080*/  IMAD.MOV.U32 R82, RZ, RZ, R84 ;  /* 0x000000ffff527224 */ /* 0x000fe400078e0054 */
[----:B------:R-:W-:Y:S01]  /*1090*/  HMMA.16816.F32 R56, R60, R56, RZ ;  /* 0x000000383c38723c */ /* 0x000fe200000018ff */
[----:B------:R-:W-:Y:S02]  /*10a0*/  IMAD.MOV.U32 R83, RZ, RZ, R94 ;  /* 0x000000ffff537224 */ /* 0x000fe400078e005e */
[----:B------:R-:W-:-:S02]  /*10b0*/  IMAD.MOV.U32 R80, RZ, RZ, R86 ;  /* 0x000000ffff507224 */ /* 0x000fc400078e0056 */
[----:B------:R-:W-:Y:S02]  /*10c0*/  IMAD.MOV.U32 R81, RZ, RZ, R92 ;  /* 0x000000ffff517224 */ /* 0x000fe400078e005c */
[----:B0-----:R-:W-:Y:S02]  /*10d0*/  F2FP.F16.E5M2.UNPACK_B R60, R12 ;  /* 0x0000000cff3c723e */ /* 0x001fe400020004ff */
[----:B------:R-:W-:Y:S01]  /*10e0*/  F2FP.F16.E5M2.UNPACK_B R61, R13 ;  /* 0x0000000dff3d723e */ /* 0x000fe200020004ff */
[----:B------:R-:W-:Y:S01]  /*10f0*/  HMMA.16816.F32 R72, R52, R72, RZ ;  /* 0x000000483448723c */ /* 0x000fe200000018ff */
[----:B------:R-:W-:Y:S01]  /*1100*/  IMAD.MOV.U32 R91, RZ, RZ, R94 ;  /* 0x000000ffff5b7224 */ /* 0x000fe200078e005e */
[----:B------:R-:W-:Y:S01]  /*1110*/  F2FP.F16.E5M2.UNPACK_B R40, R40.H1 ;  /* 0x00000028ff28723e */ /* 0x000fe200030004ff */
[----:B------:R-:W-:Y:S01]  /*1120*/  IMAD.MOV.U32 R89, RZ, RZ, R92 ;  /* 0x000000ffff597224 */ /* 0x000fe200078e005c */
[----:B------:R-:W-:Y:S01]  /*1130*/  F2FP.F16.E5M2.UNPACK_B R41, R41.H1 ;  /* 0x00000029ff29723e */ /* 0x000fe200030004ff */
[----:B------:R-:W-:Y:S01]  /*1140*/  IMAD.MOV.U32 R94, RZ, RZ, R85 ;  /* 0x000000ffff5e7224 */ /* 0x000fe200078e0055 */
[----:B------:R-:W-:Y:S01]  /*1150*/  HMMA.16816.F32 R60, R80, R60, RZ ;  /* 0x0000003c503c723c */ /* 0x000fe200000018ff */
[----:B------:R-:W-:Y:S01]  /*1160*/  F2FP.F16.E5M2.UNPACK_B R36, R36.H1 ;  /* 0x00000024ff24723e */ /* 0x000fe200030004ff */
[----:B------:R-:W-:Y:S01]  /*1170*/  IMAD.MOV.U32 R92, RZ, RZ, R87 ;  /* 0x000000ffff5c7224 */ /* 0x000fe200078e0057 */
[----:B------:R-:W-:Y:S01]  /*1180*/  F2FP.F16.E5M2.UNPACK_B R37, R37.H1 ;  /* 0x00000025ff25723e */ /* 0x000fe200030004ff */
[----:B------:R-:W-:-:S03]  /*1190*/  IMAD.IADD R19, R69, 0x1, R16 ;  /* 0x0000000145137824 */ /* 0x000fc600078e0210 */
[----:B------:R-:W-:Y:S02]  /*11a0*/  IMAD.MOV.U32 R82, RZ, RZ, R85 ;  /* 0x000000ffff527224 */ /* 0x000fe400078e0055 */
[----:B------:R-:W-:Y:S02]  /*11b0*/  IMAD.MOV.U32 R83, RZ, RZ, R95 ;  /* 0x000000ffff537224 */ /* 0x000fe400078e005f */
[----:B------:R-:W-:Y:S02]  /*11c0*/  IMAD.MOV.U32 R80, RZ, RZ, R87 ;  /* 0x000000ffff507224 */ /* 0x000fe400078e0057 */
[----:B------:R-:W-:Y:S01]  /*11d0*/  IMAD.MOV.U32 R81, RZ, RZ, R93 ;  /* 0x000000ffff517224 */ /* 0x000fe200078e005d */
[----:B------:R-:W-:Y:S06]  /*11e0*/  HMMA.16816.F32 R48, R92, R40, R48 ;  /* 0x000000285c30723c */ /* 0x000fec0000001830 */
[----:B------:R-:W-:Y:S01]  /*11f0*/  HMMA.16816.F32 R44, R80, R36, R44 ;  /* 0x00000024502c723c */ /* 0x000fe2000000182c */
[----:B------:R-:W-:-:S06]  /*1200*/  LOP3.LUT R40, R16, 0x20, R17, 0x1e, !PT ;  /* 0x0000002010287812 */ /* 0x000fcc00078e1e11 */
[----:B------:R-:W-:Y:S02]  /*1210*/  LOP3.LUT R36, R19, 0x30, R6, 0x1e, !PT ;  /* 0x0000003013247812 */ /* 0x000fe400078e1e06 */
[----:B------:R-:W-:Y:S02]  /*1220*/  LEA R40, R40, UR5, 0x1 ;  /* 0x0000000528287c11 */ /* 0x000fe4000f8e08ff */
[----:B------:R-:W-:Y:S02]  /*1230*/  LEA R70, R36, UR5, 0x1 ;  /* 0x0000000524467c11 */ /* 0x000fe4000f8e08ff */
[----:B------:R-:W-:Y:S02]  /*1240*/  F2FP.F16.E5M2.UNPACK_B R32, R32.H1 ;  /* 0x00000020ff20723e */ /* 0x000fe400030004ff */
[----:B------:R-:W-:Y:S01]  /*1250*/  F2FP.F16.E5M2.UNPACK_B R33, R33.H1 ;  /* 0x00000021ff21723e */ /* 0x000fe200030004ff */
[C---:B------:R-:W-:Y:S02]  /*1260*/  IMAD R36, R7.reuse, 0x100, R40 ;  /* 0x0000010007247824 */ /* 0x040fe400078e0228 */
[----:B------:R-:W-:-:S03]  /*1270*/  IMAD R37, R7, 0x100, R70 ;  /* 0x0000010007257824 */ /* 0x000fc600078e0246 */
[----:B------:R-:W0:Y:S01]  /*1280*/  LDS.64 R40, [R36] ;  /* 0x0000000024287984 */ /* 0x000e220000000a00 */
[----:B------:R-:W-:Y:S03]  /*1290*/  HMMA.16816.F32 R80, R92, R32, R72 ;  /* 0x000000205c50723c */ /* 0x000fe60000001848 */
[----:B------:R-:W2:Y:S04]  /*12a0*/  LDS.64 R70, [R36+0x800] ;  /* 0x0008000024467984 */ /* 0x000ea80000000a00 */
[----:B------:R-:W3:Y:S04]  /*12b0*/  LDS.64 R72, [R37] ;  /* 0x0000000025487984 */ /* 0x000ee80000000a00 */
[----:B------:R-:W4:Y:S01]  /*12c0*/  LDS.64 R74, [R37+0x800] ;  /* 0x00080000254a7984 */ /* 0x000f220000000a00 */
[----:B------:R-:W-:-:S02]  /*12d0*/  F2FP.F16.E5M2.UNPACK_B R76, R20 ;  /* 0x00000014ff4c723e */ /* 0x000fc400020004ff */
[----:B------:R-:W-:Y:S01]  /*12e0*/  F2FP.F16.E5M2.UNPACK_B R77, R21 ;  /* 0x00000015ff4d723e */ /* 0x000fe200020004ff */
[----:B------:R-:W-:Y:S02]  /*12f0*/  IMAD.MOV.U32 R90, RZ, RZ, R84 ;  /* 0x000000ffff5a7224 */ /* 0x000fe400078e0054 */
[----:B------:R-:W-:-:S04]  /*1300*/  IMAD.MOV.U32 R88, RZ, RZ, R86 ;  /* 0x000000ffff587224 */ /* 0x000fc800078e0056 */
[----:B------:R-:W-:Y:S07]  /*1310*/  HMMA.16816.F32 R76, R52, R76, RZ ;  /* 0x0000004c344c723c */ /* 0x000fee00000018ff */
[----:B-1----:R-:W-:Y:S02]  /*1320*/  F2FP.F16.E5M2.UNPACK_B R52, R8 ;  /* 0x00000008ff34723e */ /* 0x002fe400020004ff */
[----:B------:R-:W-:-:S07]  /*1330*/  F2FP.F16.E5M2.UNPACK_B R53, R9 ;  /* 0x00000009ff35723e */ /* 0x000fce00020004ff */
[----:B------:R-:W-:Y:S01]  /*1340*/  HMMA.16816.F32 R52, R88, R52, RZ ;  /* 0x000000345834723c */ /* 0x000fe200000018ff */
[----:B------:R-:W-:Y:S02]  /*1350*/  F2FP.F16.E5M2.UNPACK_B R20, R20.H1 ;  /* 0x00000014ff14723e */ /* 0x000fe400030004ff */
[----:B------:R-:W-:Y:S02]  /*1360*/  F2FP.F16.E5M2.UNPACK_B R21, R21.H1 ;  /* 0x00000015ff15723e */ /* 0x000fe400030004ff */
[----:B------:R-:W-:Y:S02]  /*1370*/  F2FP.F16.E5M2.UNPACK_B R28, R28.H1 ;  /* 0x0000001cff1c723e */ /* 0x000fe400030004ff */
[----:B------:R-:W-:Y:S01]  /*1380*/  IMAD.MOV.U32 R90, RZ, RZ, R85 ;  /* 0x000000ffff5a7224 */ /* 0x000fe200078e0055 */
[----:B------:R-:W-:Y:S01]  /*1390*/  F2FP.F16.E5M2.UNPACK_B R29, R29.H1 ;  /* 0x0000001dff1d723e */ /* 0x000fe200030004ff */
[----:B------:R-:W-:Y:S01]  /*13a0*/  IMAD.MOV.U32 R91, RZ, RZ, R95 ;  /* 0x000000ffff5b7224 */ /* 0x000fe200078e005f */
[----:B------:R-:W-:Y:S01]  /*13b0*/  F2FP.F16.E5M2.UNPACK_B R12, R12.H1 ;  /* 0x0000000cff0c723e */ /* 0x000fe200030004ff */
[----:B------:R-:W-:Y:S01]  /*13c0*/  IMAD.MOV.U32 R88, RZ, RZ, R87 ;  /* 0x000000ffff587224 */ /* 0x000fe200078e0057 */
[----:B------:R-:W-:Y:S01]  /*13d0*/  F2FP.F16.E5M2.UNPACK_B R13, R13.H1 ;  /* 0x0000000dff0d723e */ /* 0x000fe200030004ff */
[----:B------:R-:W-:Y:S01]  /*13e0*/  IMAD.MOV.U32 R89, RZ, RZ, R93 ;  /* 0x000000ffff597224 */ /* 0x000fe200078e005d */
[----:B------:R-:W-:Y:S01]  /*13f0*/  F2FP.F16.E5M2.UNPACK_B R24, R24.H1 ;  /* 0x00000018ff18723e */ /* 0x000fe200030004ff */
[----:B------:R-:W-:Y:S01]  /*1400*/  HMMA.16816.F32 R64, R92, R28, R64 ;  /* 0x0000001c5c40723c */ /* 0x000fe20000001840 */
[----:B------:R-:W-:-:S05]  /*1410*/  F2FP.F16.E5M2.UNPACK_B R25, R25.H1 ;  /* 0x00000019ff19723e */ /* 0x000fca00030004ff */
[C---:B------:R-:W-:Y:S06]  /*1420*/  HMMA.16816.F32 R76, R88.reuse, R20, R76 ;  /* 0x00000014584c723c */ /* 0x040fec000000184c */
[----:B------:R-:W-:Y:S07]  /*1430*/  HMMA.16816.F32 R88, R88, R12, R60 ;  /* 0x0000000c5858723c */ /* 0x000fee000000183c */
[----:B------:R-:W-:Y:S01]  /*1440*/  F2FP.F16.E5M2.UNPACK_B R12, R8.H1 ;  /* 0x00000008ff0c723e */ /* 0x000fe200030004ff */
[----:B0-----:R-:W-:Y:S01]  /*1450*/  IMAD.MOV.U32 R60, RZ, RZ, R40 ;  /* 0x000000ffff3c7224 */ /* 0x001fe200078e0028 */
[----:B------:R-:W-:Y:S01]  /*1460*/  F2FP.F16.E5M2.UNPACK_B R13, R9.H1 ;  /* 0x00000009ff0d723e */ /* 0x000fe200030004ff */
[----:B--2---:R-:W-:Y:S01]  /*1470*/  IMAD.MOV.U32 R61, RZ, RZ, R70 ;  /* 0x000000ffff3d7224 */ /* 0x004fe200078e0046 */
[----:B------:R-:W-:Y:S01]  /*1480*/  F2FP.F16.E5M2.UNPACK_B R8, R42 ;  /* 0x0000002aff08723e */ /* 0x000fe200020004ff */
[----:B---3--:R-:W-:Y:S01]  /*1490*/  IMAD.MOV.U32 R62, RZ, RZ, R72 ;  /* 0x000000ffff3e7224 */ /* 0x008fe200078e0048 */
[----:B------:R-:W-:Y:S01]  /*14a0*/  F2FP.F16.E5M2.UNPACK_B R9, R43 ;  /* 0x0000002bff09723e */ /* 0x000fe200020004ff */
[----:B----4-:R-:W-:Y:S01]  /*14b0*/  IMAD.MOV.U32 R63, RZ, RZ, R74 ;  /* 0x000000ffff3f7224 */ /* 0x010fe200078e004a */
[C---:B------:R-:W-:Y:S06]  /*14c0*/  HMMA.16816.F32 R56, R92.reuse, R24, R56 ;  /* 0x000000185c38723c */ /* 0x040fec0000001838 */
[----:B------:R-:W-:Y:S06]  /*14d0*/  HMMA.16816.F32 R84, R92, R12, R52 ;  /* 0x0000000c5c54723c */ /* 0x000fec0000001834 */
[----:B------:R-:W-:Y:S01]  /*14e0*/  HMMA.16816.F32 R48, R60, R8, R48 ;  /* 0x000000083c30723c */ /* 0x000fe20000001830 */
[----:B------:R-:W-:Y:S01]  /*14f0*/  F2FP.F16.E5M2.UNPACK_B R92, R34 ;  /* 0x00000022ff5c723e */ /* 0x000fe200020004ff */
[----:B------:R-:W-:Y:S01]  /*1500*/  IMAD.MOV.U32 R52, RZ, RZ, R40 ;  /* 0x000000ffff347224 */ /* 0x000fe200078e0028 */
[----:B------:R-:W-:Y:S01]  /*1510*/  F2FP.F16.E5M2.UNPACK_B R93, R35 ;  /* 0x00000023ff5d723e */ /* 0x000fe200020004ff */
[----:B------:R-:W-:-:S02]  /*1520*/  IMAD.MOV.U32 R53, RZ, RZ, R70 ;  /* 0x000000ffff357224 */ /* 0x000fc400078e0046 */
[----:B------:R-:W-:Y:S01]  /*1530*/  IMAD.MOV.U32 R54, RZ, RZ, R72 ;  /* 0x000000ffff367224 */ /* 0x000fe200078e0048 */
[----:B------:R-:W-:Y:S01]  /*1540*/  F2FP.F16.E5M2.UNPACK_B R8, R38 ;  /* 0x00000026ff08723e */ /* 0x000fe200020004ff */
[----:B------:R-:W-:Y:S01]  /*1550*/  IMAD.MOV.U32 R55, RZ, RZ, R74 ;  /* 0x000000ffff377224 */ /* 0x000fe200078e004a */
[----:B------:R-:W-:Y:S01]  /*1560*/  F2FP.F16.E5M2.UNPACK_B R9, R39 ;  /* 0x00000027ff09723e */ /* 0x000fe200020004ff */
[----:B------:R-:W-:Y:S06]  /*1570*/  HMMA.16816.F32 R92, R60, R92, R80 ;  /* 0x0000005c3c5c723c */ /* 0x000fec0000001850 */
[----:B------:R-:W-:Y:S01]  /*1580*/  HMMA.16816.F32 R44, R52, R8, R44 ;  /* 0x00000008342c723c */ /* 0x000fe2000000182c */
[----:B------:R-:W-:-:S02]  /*1590*/  F2FP.F16.E5M2.UNPACK_B R80, R30 ;  /* 0x0000001eff50723e */ /* 0x000fc400020004ff */
[----:B------:R-:W-:-:S04]  /*15a0*/  F2FP.F16.E5M2.UNPACK_B R81, R31 ;  /* 0x0000001fff51723e */ /* 0x000fc800020004ff */
[----:B------:R-:W-:Y:S02]  /*15b0*/  F2FP.F16.E5M2.UNPACK_B R8, R22 ;  /* 0x00000016ff08723e */ /* 0x000fe400020004ff */
[----:B------:R-:W-:Y:S01]  /*15c0*/  F2FP.F16.E5M2.UNPACK_B R9, R23 ;  /* 0x00000017ff09723e */ /* 0x000fe200020004ff */
[----:B------:R-:W-:Y:S06]  /*15d0*/  HMMA.16816.F32 R80, R52, R80, R64 ;  /* 0x000000503450723c */ /* 0x000fec0000001840 */
[----:B------:R-:W-:Y:S07]  /*15e0*/  HMMA.16816.F32 R64, R60, R8, R76 ;  /* 0x000000083c40723c */ /* 0x000fee000000184c */
[----:B------:R-:W-:Y:S01]  /*15f0*/  F2FP.F16.E5M2.UNPACK_B R60, R26 ;  /* 0x0000001aff3c723e */ /* 0x000fe200020004ff */
[----:B------:R-:W-:Y:S01]  /*1600*/  IMAD.MOV.U32 R76, RZ, RZ, R40 ;  /* 0x000000ffff4c7224 */ /* 0x000fe200078e0028 */
[----:B------:R-:W-:Y:S01]  /*1610*/  F2FP.F16.E5M2.UNPACK_B R61, R27 ;  /* 0x0000001bff3d723e */ /* 0x000fe200020004ff */
[----:B------:R-:W-:-:S02]  /*1620*/  IMAD.MOV.U32 R77, RZ, RZ, R70 ;  /* 0x000000ffff4d7224 */ /* 0x000fc400078e0046 */
[----:B------:R-:W-:Y:S02]  /*1630*/  IMAD.MOV.U32 R78, RZ, RZ, R72 ;  /* 0x000000ffff4e7224 */ /* 0x000fe400078e0048 */
[----:B------:R-:W-:Y:S01]  /*1640*/  IMAD.MOV.U32 R79, RZ, RZ, R74 ;  /* 0x000000ffff4f7224 */ /* 0x000fe200078e004a */
[----:B------:R-:W-:Y:S02]  /*1650*/  F2FP.F16.E5M2.UNPACK_B R32, R10 ;  /* 0x0000000aff20723e */ /* 0x000fe400020004ff */
[----:B------:R-:W-:-:S04]  /*1660*/  F2FP.F16.E5M2.UNPACK_B R33, R11 ;  /* 0x0000000bff21723e */ /* 0x000fc800020004ff */
[----:B------:R-:W-:Y:S01]  /*1670*/  HMMA.16816.F32 R60, R76, R60, R56 ;  /* 0x0000003c4c3c723c */ /* 0x000fe20000001838 */
[----:B------:R-:W-:-:S06]  /*1680*/  LOP3.LUT R69, R69, 0x50, R6, 0x1e, !PT ;  /* 0x0000005045457812 */ /* 0x000fcc00078e1e06 */
[----:B------:R-:W-:Y:S02]  /*1690*/  IMAD.MOV.U32 R56, RZ, RZ, R40 ;  /* 0x000000ffff387224 */ /* 0x000fe400078e0028 */
[----:B------:R-:W-:Y:S02]  /*16a0*/  IMAD.MOV.U32 R57, RZ, RZ, R70 ;  /* 0x000000ffff397224 */ /* 0x000fe400078e0046 */
[----:B------:R-:W-:Y:S02]  /*16b0*/  IMAD.MOV.U32 R58, RZ, RZ, R72 ;  /* 0x000000ffff3a7224 */ /* 0x000fe400078e0048 */
[----:B------:R-:W-:Y:S01]  /*16c0*/  IMAD.MOV.U32 R59, RZ, RZ, R74 ;  /* 0x000000ffff3b7224 */ /* 0x000fe200078e004a */
[----:B------:R-:W-:Y:S02]  /*16d0*/  F2FP.F16.E5M2.UNPACK_B R12, R34.H1 ;  /* 0x00000022ff0c723e */ /* 0x000fe400030004ff */
[----:B------:R-:W-:Y:S01]  /*16e0*/  F2FP.F16.E5M2.UNPACK_B R13, R35.H1 ;  /* 0x00000023ff0d723e */ /* 0x000fe200030004ff */
[----:B------:R-:W-:Y:S01]  /*16f0*/  IMAD.MOV.U32 R76, RZ, RZ, R41 ;  /* 0x000000ffff4c7224 */ /* 0x000fe200078e0029 */
[----:B------:R-:W-:-:S02]  /*1700*/  F2FP.F16.E5M2.UNPACK_B R36, R42.H1 ;  /* 0x0000002aff24723e */ /* 0x000fc400030004ff */
[----:B------:R-:W-:Y:S01]  /*1710*/  HMMA.16816.F32 R32, R56, R32, R84 ;  /* 0x000000203820723c */ /* 0x000fe20000001854 */
[----:B------:R-:W-:Y:S01]  /*1720*/  F2FP.F16.E5M2.UNPACK_B R37, R43.H1 ;  /* 0x0000002bff25723e */ /* 0x000fe200030004ff */
[----:B------:R-:W-:Y:S01]  /*1730*/  IMAD.MOV.U32 R77, RZ, RZ, R71 ;  /* 0x000000ffff4d7224 */ /* 0x000fe200078e0047 */
[----:B------:R-:W-:Y:S01]  /*1740*/  F2FP.F16.E5M2.UNPACK_B R8, R38.H1 ;  /* 0x00000026ff08723e */ /* 0x000fe200030004ff */
[----:B------:R-:W-:Y:S01]  /*1750*/  IMAD.MOV.U32 R78, RZ, RZ, R73 ;  /* 0x000000ffff4e7224 */ /* 0x000fe200078e0049 */
[----:B------:R-:W-:Y:S01]  /*1760*/  F2FP.F16.E5M2.UNPACK_B R9, R39.H1 ;  /* 0x00000027ff09723e */ /* 0x000fe200030004ff */
[----:B------:R-:W-:Y:S01]  /*1770*/  IMAD.MOV.U32 R79, RZ, RZ, R75 ;  /* 0x000000ffff4f7224 */ /* 0x000fe200078e004b */
[----:B------:R-:W-:Y:S01]  /*1780*/  LEA R69, R69, UR5, 0x1 ;  /* 0x0000000545457c11 */ /* 0x000fe2000f8e08ff */
[----:B------:R-:W-:Y:S02]  /*1790*/  IMAD.MOV.U32 R56, RZ, RZ, R41 ;  /* 0x000000ffff387224 */ /* 0x000fe400078e0029 */
[----:B------:R-:W-:-:S02]  /*17a0*/  IMAD.MOV.U32 R57, RZ, RZ, R71 ;  /* 0x000000ffff397224 */ /* 0x000fc400078e0047 */
[----:B------:R-:W-:Y:S02]  /*17b0*/  IMAD.MOV.U32 R58, RZ, RZ, R73 ;  /* 0x000000ffff3a7224 */ /* 0x000fe400078e0049 */
[----:B------:R-:W-:Y:S01]  /*17c0*/  IMAD.MOV.U32 R59, RZ, RZ, R75 ;  /* 0x000000ffff3b7224 */ /* 0x000fe200078e004b */
[----:B------:R-:W-:Y:S01]  /*17d0*/  F2FP.F16.E5M2.UNPACK_B R30, R30.H1 ;  /* 0x0000001eff1e723e */ /* 0x000fe200030004ff */
[----:B------:R-:W-:Y:S01]  /*17e0*/  IMAD R68, R68, 0x8, R69 ;  /* 0x0000000844447824 */ /* 0x000fe200078e0245 */
[----:B------:R-:W-:Y:S02]  /*17f0*/  F2FP.F16.E5M2.UNPACK_B R31, R31.H1 ;  /* 0x0000001fff1f723e */ /* 0x000fe400030004ff */
[----:B------:R-:W-:Y:S02]  /*1800*/  LOP3.LUT R24, R5, 0x40, RZ, 0x3c, !PT ;  /* 0x0000004005187812 */ /* 0x000fe400078e3cff */
[----:B------:R-:W-:Y:S06]  /*1810*/  HMMA.16816.F32 R36, R56, R36, R48 ;  /* 0x000000243824723c */ /* 0x000fec0000001830 */
[----:B------:R-:W-:Y:S01]  /*1820*/  HMMA.16816.F32 R48, R76, R8, R44 ;  /* 0x000000084c30723c */ /* 0x000fe2000000182c */
[----:B------:R-:W-:-:S05]  /*1830*/  F2FP.F16.E5M2.UNPACK_B R42, R26.H1 ;  /* 0x0000001aff2a723e */ /* 0x000fca00030004ff */
[----:B------:R-:W-:Y:S01]  /*1840*/  HMMA.16816.F32 R44, R56, R12, R92 ;  /* 0x0000000c382c723c */ /* 0x000fe2000000185c */
[----:B------:R-:W-:Y:S02]  /*1850*/  F2FP.F16.E5M2.UNPACK_B R43, R27.H1 ;  /* 0x0000001bff2b723e */ /* 0x000fe400030004ff */
[----:B------:R-:W0:Y:S04]  /*1860*/  LDSM.16.M88.4 R24, [R24+UR4] ;  /* 0x000000041818783b */ /* 0x000e280008000200 */
[----:B------:R-:W-:Y:S01]  /*1870*/  IMAD R12, R7, 0x100, R68 ;  /* 0x00000100070c7824 */ /* 0x000fe200078e0244 */
[----:B------:R-:W-:Y:S01]  /*1880*/  HMMA.16816.F32 R56, R76, R30, R80 ;  /* 0x0000001e4c38723c */ /* 0x000fe20000001850 */
[----:B------:R-:W1:Y:S04]  /*1890*/  LDS.64 R68, [R18+0x80] ;  /* 0x0000800012447984 */ /* 0x000e680000000a00 */
[----:B------:R-:W2:Y:S04]  /*18a0*/  LDS.64 R78, [R18+0x880] ;  /* 0x00088000124e7984 */ /* 0x000ea80000000a00 */
[----:B------:R-:W3:Y:S04]  /*18b0*/  LDS.64 R76, [R12] ;  /* 0x000000000c4c7984 */ /* 0x000ee80000000a00 */
[----:B------:R4:W5:Y:S01]  /*18c0*/  LDS.64 R80, [R12+0x800] ;  /* 0x000800000c507984 */ /* 0x0009620000000a00 */
[----:B------:R-:W-:Y:S01]  /*18d0*/  LOP3.LUT R20, R5, 0x1040, RZ, 0x3c, !PT ;  /* 0x0000104005147812 */ /* 0x000fe200078e3cff */
[----:B------:R-:W-:Y:S01]  /*18e0*/  IMAD.MOV.U32 R96, RZ, RZ, R40 ;  /* 0x000000ffff607224 */ /* 0x000fe200078e0028 */
[----:B------:R-:W-:Y:S01]  /*18f0*/  F2FP.F16.E5M2.UNPACK_B R52, R14 ;  /* 0x0000000eff34723e */ /* 0x000fe200020004ff */
[----:B------:R-:W-:Y:S01]  /*1900*/  IMAD.MOV.U32 R97, RZ, RZ, R70 ;  /* 0x000000ffff617224 */ /* 0x000fe200078e0046 */
[----:B------:R-:W-:Y:S01]  /*1910*/  F2FP.F16.E5M2.UNPACK_B R53, R15 ;  /* 0x0000000fff35723e */ /* 0x000fe200020004ff */
[----:B------:R-:W-:-:S02]  /*1920*/  IMAD.MOV.U32 R98, RZ, RZ, R72 ;  /* 0x000000ffff627224 */ /* 0x000fc400078e0048 */
[----:B------:R-:W-:Y:S01]  /*1930*/  IMAD.MOV.U32 R99, RZ, RZ, R74 ;  /* 0x000000ffff637224 */ /* 0x000fe200078e004a */
[----:B------:R-:W-:Y:S02]  /*1940*/  F2FP.F16.E5M2.UNPACK_B R8, R22.H1 ;  /* 0x00000016ff08723e */ /* 0x000fe400030004ff */
[----:B------:R-:W-:Y:S02]  /*1950*/  F2FP.F16.E5M2.UNPACK_B R9, R23.H1 ;  /* 0x00000017ff09723e */ /* 0x000fe400030004ff */
[----:B------:R-:W0:Y:S02]  /*1960*/  LDSM.16.M88.4 R20, [R20+UR4] ;  /* 0x000000041414783b */ /* 0x000e240008000200 */
[----:B------:R-:W-:Y:S01]  /*1970*/  HMMA.16816.F32 R52, R96, R52, R88 ;  /* 0x000000346034723c */ /* 0x000fe20000001858 */
[----:B------:R-:W-:Y:S02]  /*1980*/  IMAD.MOV.U32 R28, RZ, RZ, R41 ;  /* 0x000000ffff1c7224 */ /* 0x000fe400078e0029 */
[----:B------:R-:W-:-:S02]  /*1990*/  IMAD.MOV.U32 R29, RZ, RZ, R71 ;  /* 0x000000ffff1d7224 */ /* 0x000fc400078e0047 */
[----:B------:R-:W-:Y:S02]  /*19a0*/  IMAD.MOV.U32 R30, RZ, RZ, R73 ;  /* 0x000000ffff1e7224 */ /* 0x000fe400078e0049 */
[----:B------:R-:W-:Y:S01]  /*19b0*/  IMAD.MOV.U32 R31, RZ, RZ, R75 ;  /* 0x000000ffff1f7224 */ /* 0x000fe200078e004b */
[----:B------:R-:W-:Y:S01]  /*19c0*/  F2FP.F16.E5M2.UNPACK_B R10, R10.H1 ;  /* 0x0000000aff0a723e */ /* 0x000fe200030004ff */
[----:B------:R-:W-:Y:S01]  /*19d0*/  IMAD.MOV.U32 R84, RZ, RZ, R41 ;  /* 0x000000ffff547224 */ /* 0x000fe200078e0029 */
[----:B------:R-:W-:Y:S01]  /*19e0*/  F2FP.F16.E5M2.UNPACK_B R11, R11.H1 ;  /* 0x0000000bff0b723e */ /* 0x000fe200030004ff */
[----:B------:R-:W-:Y:S02]  /*19f0*/  IMAD.MOV.U32 R85, RZ, RZ, R71 ;  /* 0x000000ffff557224 */ /* 0x000fe400078e0047 */
[----:B------:R-:W-:Y:S01]  /*1a00*/  IMAD.MOV.U32 R86, RZ, RZ, R73 ;  /* 0x000000ffff567224 */ /* 0x000fe200078e0049 */
[----:B------:R-:W-:Y:S01]  /*1a10*/  HMMA.16816.F32 R64, R28, R8, R64 ;  /* 0x000000081c40723c */ /* 0x000fe20000001840 */
[----:B------:R-:W-:-:S02]  /*1a20*/  IMAD.MOV.U32 R87, RZ, RZ, R75 ;  /* 0x000000ffff577224 */ /* 0x000fc400078e004b */
[----:B------:R-:W-:Y:S02]  /*1a30*/  IMAD.MOV.U32 R88, RZ, RZ, R41 ;  /* 0x000000ffff587224 */ /* 0x000fe400078e0029 */
[----:B------:R-:W-:Y:S02]  /*1a40*/  IMAD.MOV.U32 R89, RZ, RZ, R71 ;  /* 0x000000ffff597224 */ /* 0x000fe400078e0047 */
[C---:B------:R-:W-:Y:S01]  /*1a50*/  LOP3.LUT R28, R5.reuse, 0x2040, RZ, 0x3c, !PT ;  /* 0x00002040051c7812 */ /* 0x040fe200078e3cff */
[----:B------:R-:W-:Y:S01]  /*1a60*/  IMAD.MOV.U32 R90, RZ, RZ, R73 ;  /* 0x000000ffff5a7224 */ /* 0x000fe200078e0049 */
[----:B------:R-:W-:Y:S01]  /*1a70*/  F2FP.F16.E5M2.UNPACK_B R8, R14.H1 ;  /* 0x0000000eff08723e */ /* 0x000fe200030004ff */
[----:B------:R-:W-:Y:S01]  /*1a80*/  IMAD.MOV.U32 R91, RZ, RZ, R75 ;  /* 0x000000ffff5b7224 */ /* 0x000fe200078e004b */
[----:B------:R-:W-:Y:S01]  /*1a90*/  F2FP.F16.E5M2.UNPACK_B R9, R15.H1 ;  /* 0x0000000fff09723e */ /* 0x000fe200030004ff */
[----:B------:R-:W-:Y:S01]  /*1aa0*/  HMMA.16816.F32 R60, R84, R42, R60 ;  /* 0x0000002a543c723c */ /* 0x000fe2000000183c */
[C---:B----4-:R-:W-:Y:S01]  /*1ab0*/  LOP3.LUT R12, R5.reuse, 0x3040, RZ, 0x3c, !PT ;  /* 0x00003040050c7812 */ /* 0x050fe200078e3cff */
[----:B------:R-:W4:Y:S01]  /*1ac0*/  LDSM.16.M88.4 R28, [R28+UR4] ;  /* 0x000000041c1c783b */ /* 0x000f220008000200 */
[----:B------:R-:W-:-:S03]  /*1ad0*/  LOP3.LUT R40, R5, 0x4040, RZ, 0x3c, !PT ;  /* 0x0000404005287812 */ /* 0x000fc600078e3cff */
[----:B------:R-:W-:Y:S01]  /*1ae0*/  HMMA.16816.F32 R52, R84, R8, R52 ;  /* 0x000000085434723c */ /* 0x000fe20000001834 */
[----:B------:R-:W4:Y:S04]  /*1af0*/  LDSM.16.M88.4 R12, [R12+UR4] ;  /* 0x000000040c0c783b */ /* 0x000f280008000200 */
[----:B------:R-:W4:Y:S01]  /*1b00*/  LDSM.16.M88.4 R40, [R40+UR4] ;  /* 0x000000042828783b */ /* 0x000f220008000200 */
[----:B------:R-:W-:Y:S01]  /*1b10*/  HMMA.16816.F32 R72, R88, R10, R32 ;  /* 0x0000000a5848723c */ /* 0x000fe20000001820 */
[----:B0-----:R-:W-:Y:S02]  /*1b20*/  F2FP.F16.E5M2.UNPACK_B R84, R24 ;  /* 0x00000018ff54723e */ /* 0x001fe400020004ff */
[----:B------:R-:W-:-:S04]  /*1b30*/  F2FP.F16.E5M2.UNPACK_B R85, R25 ;  /* 0x00000019ff55723e */ /* 0x000fc800020004ff */
[----:B-1----:R-:W-:Y:S02]  /*1b40*/  IMAD.MOV.U32 R88, RZ, RZ, R68 ;  /* 0x000000ffff587224 */ /* 0x002fe400078e0044 */
[----:B--2---:R-:W-:Y:S02]  /*1b50*/  IMAD.MOV.U32 R89, RZ, RZ, R78 ;  /* 0x000000ffff597224 */ /* 0x004fe400078e004e */
[----:B---3--:R-:W-:Y:S02]  /*1b60*/  IMAD.MOV.U32 R90, RZ, RZ, R76 ;  /* 0x000000ffff5a7224 */ /* 0x008fe400078e004c */
[----:B-----5:R-:W-:Y:S01]  /*1b70*/  IMAD.MOV.U32 R91, RZ, RZ, R80 ;  /* 0x000000ffff5b7224 */ /* 0x020fe200078e0050 */
[----:B------:R-:W-:Y:S01]  /*1b80*/  LOP3.LUT R8, R5, 0x5040, RZ, 0x3c, !PT ;  /* 0x0000504005087812 */ /* 0x000fe200078e3cff */
[----:B------:R-:W-:Y:S01]  /*1b90*/  IMAD.MOV.U32 R92, RZ, RZ, R68 ;  /* 0x000000ffff5c7224 */ /* 0x000fe200078e0044 */
[----:B------:R-:W-:Y:S01]  /*1ba0*/  F2FP.F16.E5M2.UNPACK_B R10, R20 ;  /* 0x00000014ff0a723e */ /* 0x000fe200020004ff */
[----:B------:R-:W-:Y:S01]  /*1bb0*/  IMAD.MOV.U32 R93, RZ, RZ, R78 ;  /* 0x000000ffff5d7224 */ /* 0x000fe200078e004e */
[----:B------:R-:W-:Y:S01]  /*1bc0*/  F2FP.F16.E5M2.UNPACK_B R11, R21 ;  /* 0x00000015ff0b723e */ /* 0x000fe200020004ff */
[----:B------:R0:W1:Y:S01]  /*1bd0*/  LDSM.16.M88.4 R32, [R8+UR4] ;  /* 0x000000040820783b */ /* 0x0000620008000200 */
[----:B------:R-:W-:Y:S01]  /*1be0*/  HMMA.16816.F32 R84, R88, R84, R36 ;  /* 0x000000545854723c */ /* 0x000fe20000001824 */
[----:B------:R-:W-:-:S02]  /*1bf0*/  IMAD.MOV.U32 R94, RZ, RZ, R76 ;  /* 0x000000ffff5e7224 */ /* 0x000fc400078e004c */
[----:B------:R-:W-:-:S04]  /*1c00*/  IMAD.MOV.U32 R95, RZ, RZ, R80 ;  /* 0x000000ffff5f7224 */ /* 0x000fc800078e0050 */
[C---:B------:R-:W-:Y:S02]  /*1c10*/  LOP3.LUT R36, R5.reuse, 0x6040, RZ, 0x3c, !PT ;  /* 0x0000604005247812 */ /* 0x040fe400078e3cff */
[----:B0-----:R-:W-:-:S04]  /*1c20*/  LOP3.LUT R8, R5, 0x7040, RZ, 0x3c, !PT ;  /* 0x0000704005087812 */ /* 0x001fc800078e3cff */
[----:B------:R-:W0:Y:S01]  /*1c30*/  LDSM.16.M88.4 R36, [R36+UR4] ;  /* 0x000000042424783b */ /* 0x000e220008000200 */
[----:B------:R-:W-:Y:S03]  /*1c40*/  HMMA.16816.F32 R48, R92, R10, R48 ;  /* 0x0000000a5c30723c */ /* 0x000fe60000001830 */
[----:B------:R-:W2:Y:S01]  /*1c50*/  LDSM.16.M88.4 R8, [R8+UR4] ;  /* 0x000000040808783b */ /* 0x000ea20008000200 */
[----:B----4-:R-:W-:Y:S02]  /*1c60*/  F2FP.F16.E5M2.UNPACK_B R70, R28 ;  /* 0x0000001cff46723e */ /* 0x010fe400020004ff */
[----:B------:R-:W-:Y:S02]  /*1c70*/  F2FP.F16.E5M2.UNPACK_B R71, R29 ;  /* 0x0000001dff47723e */ /* 0x000fe400020004ff */
[----:B------:R-:W-:Y:S02]  /*1c80*/  F2FP.F16.E5M2.UNPACK_B R82, R12 ;  /* 0x0000000cff52723e */ /* 0x000fe400020004ff */
[----:B------:R-:W-:-:S03]  /*1c90*/  F2FP.F16.E5M2.UNPACK_B R83, R13 ;  /* 0x0000000dff53723e */ /* 0x000fc600020004ff */
[----:B------:R-:W-:Y:S07]  /*1ca0*/  HMMA.16816.F32 R44, R88, R70, R44 ;  /* 0x00000046582c723c */ /* 0x000fee000000182c */
[----:B------:R-:W-:Y:S02]  /*1cb0*/  F2FP.F16.E5M2.UNPACK_B R70, R40 ;  /* 0x00000028ff46723e */ /* 0x000fe400020004ff */
[----:B------:R-:W-:Y:S01]  /*1cc0*/  F2FP.F16.E5M2.UNPACK_B R71, R41 ;  /* 0x00000029ff47723e */ /* 0x000fe200020004ff */
[----:B------:R-:W-:Y:S06]  /*1cd0*/  HMMA.16816.F32 R56, R92, R82, R56 ;  /* 0x000000525c38723c */ /* 0x000fec0000001838 */
[----:B------:R-:W-:Y:S01]  /*1ce0*/  HMMA.16816.F32 R64, R88, R70, R64 ;  /* 0x000000465840723c */ /* 0x000fe20000001840 */
[----:B-1----:R-:W-:-:S02]  /*1cf0*/  F2FP.F16.E5M2.UNPACK_B R82, R32 ;  /* 0x00000020ff52723e */ /* 0x002fc400020004ff */
[----:B------:R-:W-:-:S04]  /*1d00*/  F2FP.F16.E5M2.UNPACK_B R83, R33 ;  /* 0x00000021ff53723e */ /* 0x000fc800020004ff */
[----:B0-----:R-:W-:Y:S02]  /*1d10*/  F2FP.F16.E5M2.UNPACK_B R70, R36 ;  /* 0x00000024ff46723e */ /* 0x001fe400020004ff */
[----:B------:R-:W-:Y:S01]  /*1d20*/  F2FP.F16.E5M2.UNPACK_B R71, R37 ;  /* 0x00000025ff47723e */ /* 0x000fe200020004ff */
[----:B------:R-:W-:Y:S01]  /*1d30*/  HMMA.16816.F32 R60, R92, R82, R60 ;  /* 0x000000525c3c723c */ /* 0x000fe2000000183c */
[----:B------:R-:W-:Y:S02]  /*1d40*/  F2FP.F16.E5M2.UNPACK_B R24, R24.H1 ;  /* 0x00000018ff18723e */ /* 0x000fe400030004ff */
[----:B------:R-:W-:-:S03]  /*1d50*/  F2FP.F16.E5M2.UNPACK_B R25, R25.H1 ;  /* 0x00000019ff19723e */ /* 0x000fc600030004ff */
[----:B------:R-:W-:Y:S01]  /*1d60*/  HMMA.16816.F32 R52, R88, R70, R52 ;  /* 0x000000465834723c */ /* 0x000fe20000001834 */
[----:B--2---:R-:W-:Y:S02]  /*1d70*/  F2FP.F16.E5M2.UNPACK_B R82, R8 ;  /* 0x00000008ff52723e */ /* 0x004fe400020004ff */
[----:B------:R-:W-:-:S04]  /*1d80*/  F2FP.F16.E5M2.UNPACK_B R83, R9 ;  /* 0x00000009ff53723e */ /* 0x000fc800020004ff */
[----:B------:R-:W-:Y:S02]  /*1d90*/  IMAD.MOV.U32 R88, RZ, RZ, R69 ;  /* 0x000000ffff587224 */ /* 0x000fe400078e0045 */
[----:B------:R-:W-:Y:S02]  /*1da0*/  IMAD.MOV.U32 R89, RZ, RZ, R79 ;  /* 0x000000ffff597224 */ /* 0x000fe400078e004f */
[----:B------:R-:W-:Y:S02]  /*1db0*/  IMAD.MOV.U32 R90, RZ, RZ, R77 ;  /* 0x000000ffff5a7224 */ /* 0x000fe400078e004d */
[----:B------:R-:W-:Y:S01]  /*1dc0*/  IMAD.MOV.U32 R91, RZ, RZ, R81 ;  /* 0x000000ffff5b7224 */ /* 0x000fe200078e0051 */
[----:B------:R-:W-:Y:S01]  /*1dd0*/  HMMA.16816.F32 R72, R92, R82, R72 ;  /* 0x000000525c48723c */ /* 0x000fe20000001848 */
[----:B------:R-:W-:Y:S02]  /*1de0*/  F2FP.F16.E5M2.UNPACK_B R20, R20.H1 ;  /* 0x00000014ff14723e */ /* 0x000fe400030004ff */
[----:B------:R-:W-:-:S02]  /*1df0*/  F2FP.F16.E5M2.UNPACK_B R21, R21.H1 ;  /* 0x00000015ff15723e */ /* 0x000fc400030004ff */
[----:B------:R-:W-:Y:S01]  /*1e00*/  LOP3.LUT R5, R16, 0x60, R17, 0x1e, !PT ;  /* 0x0000006010057812 */ /* 0x000fe200078e1e11 */
[----:B------:R-:W-:Y:S01]  /*1e10*/  HMMA.16816.F32 R84, R88, R24, R84 ;  /* 0x000000185854723c */ /* 0x000fe20000001854 */
[----:B------:R-:W-:Y:S02]  /*1e20*/  IMAD.MOV.U32 R92, RZ, RZ, R69 ;  /* 0x000000ffff5c7224 */ /* 0x000fe400078e0045 */
[----:B------:R-:W-:Y:S02]  /*1e30*/  IMAD.MOV.U32 R93, RZ, RZ, R79 ;  /* 0x000000ffff5d7224 */ /* 0x000fe400078e004f */
[----:B------:R-:W-:Y:S02]  /*1e40*/  IMAD.MOV.U32 R94, RZ, RZ, R77 ;  /* 0x000000ffff5e7224 */ /* 0x000fe400078e004d */
[----:B------:R-:W-:Y:S01]  /*1e50*/  IMAD.MOV.U32 R95, RZ, RZ, R81 ;  /* 0x000000ffff5f7224 */ /* 0x000fe200078e0051 */
[----:B------:R-:W-:Y:S02]  /*1e60*/  LOP3.LUT R24, R19, 0x70, R6, 0x1e, !PT ;  /* 0x0000007013187812 */ /* 0x000fe400078e1e06 */
[----:B------:R-:W-:-:S02]  /*1e70*/  LEA R6, R5, UR5, 0x1 ;  /* 0x0000000505067c11 */ /* 0x000fc4000f8e08ff */
[----:B------:R-:W-:Y:S01]  /*1e80*/  LEA R24, R24, UR5, 0x1 ;  /* 0x0000000518187c11 */ /* 0x000fe2000f8e08ff */
[----:B------:R-:W-:Y:S01]  /*1e90*/  ULDC UR5, c[0x0][0x250] ;  /* 0x0000940000057ab9 */ /* 0x000fe20000000800 */
[----:B------:R-:W-:Y:S01]  /*1ea0*/  HMMA.16816.F32 R16, R92, R20, R48 ;  /* 0x000000145c10723c */ /* 0x000fe20000001830 */
[----:B------:R-:W-:Y:S02]  /*1eb0*/  F2FP.F16.E5M2.UNPACK_B R28, R28.H1 ;  /* 0x0000001cff1c723e */ /* 0x000fe400030004ff */
[----:B------:R-:W-:Y:S01]  /*1ec0*/  F2FP.F16.E5M2.UNPACK_B R29, R29.H1 ;  /* 0x0000001dff1d723e */ /* 0x000fe200030004ff */
[----:B------:R-:W-:-:S03]  /*1ed0*/  IMAD R6, R7, 0x100, R6 ;  /* 0x0000010007067824 */ /* 0x000fc600078e0206 */
[----:B------:R-:W-:Y:S02]  /*1ee0*/  IMAD.MOV.U32 R48, RZ, RZ, R69 ;  /* 0x000000ffff307224 */ /* 0x000fe400078e0045 */
[----:B------:R-:W-:Y:S01]  /*1ef0*/  IMAD.MOV.U32 R49, RZ, RZ, R79 ;  /* 0x000000ffff317224 */ /* 0x000fe200078e004f */
[----:B------:R-:W0:Y:S01]  /*1f00*/  LDS.64 R20, [R6] ;  /* 0x0000000006147984 */ /* 0x000e220000000a00 */
[----:B------:R-:W-:Y:S02]  /*1f10*/  IMAD.MOV.U32 R50, RZ, RZ, R77 ;  /* 0x000000ffff327224 */ /* 0x000fe400078e004d */
[----:B------:R-:W-:Y:S02]  /*1f20*/  IMAD.MOV.U32 R51, RZ, RZ, R81 ;  /* 0x000000ffff337224 */ /* 0x000fe400078e0051 */
[----:B------:R-:W-:Y:S02]  /*1f30*/  IMAD R5, R7, 0x100, R24 ;  /* 0x0000010007057824 */ /* 0x000fe400078e0218 */
[----:B------:R-:W1:Y:S03]  /*1f40*/  LDS.64 R24, [R6+0x800] ;  /* 0x0008000006187984 */ /* 0x000e660000000a00 */
[----:B------:R-:W-:Y:S01]  /*1f50*/  HMMA.16816.F32 R48, R48, R28, R44 ;  /* 0x0000001c3030723c */ /* 0x000fe2000000182c */
[----:B------:R-:W2:Y:S04]  /*1f60*/  LDS.64 R28, [R5] ;  /* 0x00000000051c7984 */ /* 0x000ea80000000a00 */
[----:B------:R3:W4:Y:S01]  /*1f70*/  LDS.64 R44, [R5+0x800] ;  /* 0x00080000052c7984 */ /* 0x0007220000000a00 */
[----:B------:R-:W-:-:S02]  /*1f80*/  F2FP.F16.E5M2.UNPACK_B R12, R12.H1 ;  /* 0x0000000cff0c723e */ /* 0x000fc400030004ff */
[----:B------:R-:W-:Y:S02]  /*1f90*/  F2FP.F16.E5M2.UNPACK_B R13, R13.H1 ;  /* 0x0000000dff0d723e */ /* 0x000fe400030004ff */
[----:B------:R-:W-:Y:S02]  /*1fa0*/  F2FP.F16.E5M2.UNPACK_B R40, R40.H1 ;  /* 0x00000028ff28723e */ /* 0x000fe400030004ff */
[----:B------:R-:W-:Y:S02]  /*1fb0*/  F2FP.F16.E5M2.UNPACK_B R41, R41.H1 ;  /* 0x00000029ff29723e */ /* 0x000fe400030004ff */
[----:B------:R-:W-:Y:S01]  /*1fc0*/  F2FP.F16.E5M2.UNPACK_B R32, R32.H1 ;  /* 0x00000020ff20723e */ /* 0x000fe200030004ff */
[----:B------:R-:W-:Y:S01]  /*1fd0*/  HMMA.16816.F32 R88, R88, R12, R56 ;  /* 0x0000000c5858723c */ /* 0x000fe20000001838 */
[----:B------:R-:W-:Y:S02]  /*1fe0*/  F2FP.F16.E5M2.UNPACK_B R33, R33.H1 ;  /* 0x00000021ff21723e */ /* 0x000fe400030004ff */
[----:B------:R-:W-:-:S02]  /*1ff0*/  F2FP.F16.E5M2.UNPACK_B R36, R36.H1 ;  /* 0x00000024ff24723e */ /* 0x000fc400030004ff */
[----:B------:R-:W-:Y:S01]  /*2000*/  F2FP.F16.E5M2.UNPACK_B R37, R37.H1 ;  /* 0x00000025ff25723e */ /* 0x000fe200030004ff */
[----:B------:R-:W-:Y:S01]  /*2010*/  HMMA.16816.F32 R92, R92, R40, R64 ;  /* 0x000000285c5c723c */ /* 0x000fe20000001840 */
[----:B------:R-:W-:Y:S01]  /*2020*/  IMAD.MOV.U32 R56, RZ, RZ, R69 ;  /* 0x000000ffff387224 */ /* 0x000fe200078e0045 */
[----:B------:R-:W-:Y:S01]  /*2030*/  F2FP.F16.E5M2.UNPACK_B R12, R8.H1 ;  /* 0x00000008ff0c723e */ /* 0x000fe200030004ff */
[----:B------:R-:W-:Y:S01]  /*2040*/  IMAD.MOV.U32 R57, RZ, RZ, R79 ;  /* 0x000000ffff397224 */ /* 0x000fe200078e004f */
[----:B------:R-:W-:Y:S01]  /*2050*/  F2FP.F16.E5M2.UNPACK_B R13, R9.H1 ;  /* 0x00000009ff0d723e */ /* 0x000fe200030004ff */
[----:B------:R-:W-:Y:S02]  /*2060*/  IMAD.MOV.U32 R58, RZ, RZ, R77 ;  /* 0x000000ffff3a7224 */ /* 0x000fe400078e004d */
[----:B------:R-:W-:Y:S02]  /*2070*/  IMAD.MOV.U32 R64, RZ, RZ, R69 ;  /* 0x000000ffff407224 */ /* 0x000fe400078e0045 */
[----:B------:R-:W-:-:S02]  /*2080*/  IMAD.MOV.U32 R65, RZ, RZ, R79 ;  /* 0x000000ffff417224 */ /* 0x000fc400078e004f */
[----:B------:R-:W-:Y:S02]  /*2090*/  IMAD.MOV.U32 R66, RZ, RZ, R77 ;  /* 0x000000ffff427224 */ /* 0x000fe400078e004d */
[--C-:B------:R-:W-:Y:S02]  /*20a0*/  IMAD.MOV.U32 R59, RZ, RZ, R81.reuse ;  /* 0x000000ffff3b7224 */ /* 0x100fe400078e0051 */
[----:B------:R-:W-:Y:S01]  /*20b0*/  IMAD.MOV.U32 R67, RZ, RZ, R81 ;  /* 0x000000ffff437224 */ /* 0x000fe200078e0051 */
[----:B---3--:R-:W-:Y:S02]  /*20c0*/  SHF.R.U32.HI R5, RZ, 0x2, R141 ;  /* 0x00000002ff057819 */ /* 0x008fe4000001168d */
[----:B------:R-:W-:Y:S02]  /*20d0*/  LOP3.LUT R142, R0, 0x40, RZ, 0xc0, !PT ;  /* 0x00000040008e7812 */ /* 0x000fe400078ec0ff */
[----:B------:R-:W-:Y:S01]  /*20e0*/  HMMA.16816.F32 R96, R56, R32, R60 ;  /* 0x000000203860723c */ /* 0x000fe2000000183c */
[----:B------:R-:W-:-:S02]  /*20f0*/  F2FP.F16.E5M2.UNPACK_B R8, R26 ;  /* 0x0000001aff08723e */ /* 0x000fc400020004ff */
[----:B------:R-:W-:Y:S02]  /*2100*/  F2FP.F16.E5M2.UNPACK_B R9, R27 ;  /* 0x0000001bff09723e */ /* 0x000fe400020004ff */
[----:B------:R-:W-:Y:S01]  /*2110*/  LOP3.LUT R4, R5, 0x6, R4, 0xf8, !PT ;  /* 0x0000000605047812 */ /* 0x000fe200078ef804 */
[----:B------:R-:W-:Y:S01]  /*2120*/  HMMA.16816.F32 R52, R64, R36, R52 ;  /* 0x000000244034723c */ /* 0x000fe20000001834 */
[----:B0-----:R-:W-:Y:S01]  /*2130*/  IMAD.MOV.U32 R60, RZ, RZ, R20 ;  /* 0x000000ffff3c7224 */ /* 0x001fe200078e0014 */
[----:B------:R-:W-:Y:S01]  /*2140*/  SHF.R.U32.HI R5, RZ, 0x2, R142 ;  /* 0x00000002ff057819 */ /* 0x000fe2000001168e */
[----:B-1----:R-:W-:Y:S02]  /*2150*/  IMAD.MOV.U32 R61, RZ, RZ, R24 ;  /* 0x000000ffff3d7224 */ /* 0x002fe400078e0018 */
[----:B--2---:R-:W-:Y:S01]  /*2160*/  IMAD.MOV.U32 R62, RZ, RZ, R28 ;  /* 0x000000ffff3e7224 */ /* 0x004fe200078e001c */
[----:B------:R-:W-:Y:S01]  /*2170*/  HMMA.16816.F32 R72, R56, R12, R72 ;  /* 0x0000000c3848723c */ /* 0x000fe20000001848 */
[----:B----4-:R-:W-:-:S02]  /*2180*/  IMAD.MOV.U32 R63, RZ, RZ, R44 ;  /* 0x000000ffff3f7224 */ /* 0x010fc400078e002c */
[----:B------:R-:W-:Y:S02]  /*2190*/  IMAD.MOV.U32 R64, RZ, RZ, R20 ;  /* 0x000000ffff407224 */ /* 0x000fe400078e0014 */
[----:B------:R-:W-:Y:S02]  /*21a0*/  IMAD.MOV.U32 R65, RZ, RZ, R24 ;  /* 0x000000ffff417224 */ /* 0x000fe400078e0018 */
[----:B------:R-:W-:Y:S01]  /*21b0*/  F2FP.F16.E5M2.UNPACK_B R56, R30 ;  /* 0x0000001eff38723e */ /* 0x000fe200020004ff */
[----:B------:R-:W-:Y:S01]  /*21c0*/  IMAD.MOV.U32 R66, RZ, RZ, R28 ;  /* 0x000000ffff427224 */ /* 0x000fe200078e001c */
[----:B------:R-:W-:Y:S01]  /*21d0*/  F2FP.F16.E5M2.UNPACK_B R57, R31 ;  /* 0x0000001fff39723e */ /* 0x000fe200020004ff */
[----:B------:R-:W-:Y:S01]  /*21e0*/  IMAD.MOV.U32 R67, RZ, RZ, R44 ;  /* 0x000000ffff437224 */ /* 0x000fe200078e002c */
[----:B------:R-:W-:Y:S01]  /*21f0*/  LOP3.LUT R3, R3, R4, R5, 0xfe, !PT ;  /* 0x0000000403037212 */ /* 0x000fe200078efe05 */
[----:B------:R-:W-:Y:S01]  /*2200*/  HMMA.16816.F32 R84, R60, R8, R84 ;  /* 0x000000083c54723c */ /* 0x000fe20000001854 */
[----:B------:R-:W-:Y:S01]  /*2210*/  IMAD.MOV.U32 R68, RZ, RZ, R20 ;  /* 0x000000ffff447224 */ /* 0x000fe200078e0014 */
[----:B------:R-:W-:Y:S01]  /*2220*/  F2FP.F16.E5M2.UNPACK_B R4, R22 ;  /* 0x00000016ff04723e */ /* 0x000fe200020004ff */
[----:B------:R-:W-:Y:S01]  /*2230*/  IMAD.MOV.U32 R69, RZ, RZ, R24 ;  /* 0x000000ffff457224 */ /* 0x000fe200078e0018 */
[----:B------:R-:W-:Y:S01]  /*2240*/  F2FP.F16.E5M2.UNPACK_B R5, R23 ;  /* 0x00000017ff05723e */ /* 0x000fe200020004ff */
[----:B------:R-:W-:Y:S01]  /*2250*/  IMAD.MOV.U32 R70, RZ, RZ, R28 ;  /* 0x000000ffff467224 */ /* 0x000fe200078e001c */
[----:B------:R-:W-:Y:S01]  /*2260*/  HMMA.16816.F32 R56, R64, R56, R48 ;  /* 0x000000384038723c */ /* 0x000fe20000001830 */
[----:B------:R-:W-:Y:S01]  /*2270*/  F2FP.F16.E5M2.UNPACK_B R60, R14 ;  /* 0x0000000eff3c723e */ /* 0x000fe200020004ff */
[----:B------:R-:W-:Y:S01]  /*2280*/  IMAD.MOV.U32 R71, RZ, RZ, R44 ;  /* 0x000000ffff477224 */ /* 0x000fe200078e002c */
[----:B------:R-:W-:-:S02]  /*2290*/  F2FP.F16.E5M2.UNPACK_B R61, R15 ;  /* 0x0000000fff3d723e */ /* 0x000fc400020004ff */
[C---:B------:R-:W-:Y:S02]  /*22a0*/  LOP3.LUT R32, R3.reuse, 0x1, RZ, 0xfc, !PT ;  /* 0x0000000103207812 */ /* 0x040fe400078efcff */
[----:B------:R-:W-:Y:S02]  /*22b0*/  F2FP.F16.E5M2.UNPACK_B R64, R42 ;  /* 0x0000002aff40723e */ /* 0x000fe400020004ff */
[----:B------:R-:W-:Y:S02]  /*22c0*/  F2FP.F16.E5M2.UNPACK_B R65, R43 ;  /* 0x0000002bff41723e */ /* 0x000fe400020004ff */
[----:B------:R-:W-:Y:S02]  /*22d0*/  LOP3.LUT R8, R3, 0x20, RZ, 0xfc, !PT ;  /* 0x0000002003087812 */ /* 0x000fe400078efcff */
[----:B------:R-:W-:Y:S01]  /*22e0*/  ISETP.GE.AND P5, PT, R32, UR8, PT ;  /* 0x0000000820007c0c */ /* 0x000fe2000bfa6270 */
[----:B------:R-:W-:Y:S01]  /*22f0*/  HMMA.16816.F32 R60, R68, R60, R88 ;  /* 0x0000003c443c723c */ /* 0x000fe20000001858 */
[----:B------:R-:W-:Y:S01]  /*2300*/  ISETP.GE.AND P4, PT, R8, UR8, PT ;  /* 0x0000000808007c0c */ /* 0x000fe2000bf86270 */
[----:B------:R-:W-:-:S04]  /*2310*/  IMAD.MOV.U32 R76, RZ, RZ, R20 ;  /* 0x000000ffff4c7224 */ /* 0x000fc800078e0014 */
[----:B------:R-:W-:Y:S01]  /*2320*/  HMMA.16816.F32 R64, R68, R64, R92 ;  /* 0x000000404440723c */ /* 0x000fe2000000185c */
[----:B------:R-:W-:Y:S02]  /*2330*/  IMAD.MOV.U32 R77, RZ, RZ, R24 ;  /* 0x000000ffff4d7224 */ /* 0x000fe400078e0018 */
[----:B------:R-:W-:-:S03]  /*2340*/  IMAD.MOV.U32 R78, RZ, RZ, R28 ;  /* 0x000000ffff4e7224 */ /* 0x000fc600078e001c */
[----:B------:R-:W-:Y:S01]  /*2350*/  HMMA.16816.F32 R68, R68, R4, R16 ;  /* 0x000000044444723c */ /* 0x000fe20000001810 */
[----:B------:R-:W-:Y:S02]  /*2360*/  IMAD.MOV.U32 R79, RZ, RZ, R44 ;  /* 0x000000ffff4f7224 */ /* 0x000fe400078e002c */
[----:B------:R-:W-:Y:S02]  /*2370*/  IMAD.MOV.U32 R80, RZ, RZ, R20 ;  /* 0x000000ffff507224 */ /* 0x000fe400078e0014 */
[----:B------:R-:W-:Y:S02]  /*2380*/  IMAD.MOV.U32 R81, RZ, RZ, R24 ;  /* 0x000000ffff517224 */ /* 0x000fe400078e0018 */
[----:B------:R-:W-:Y:S01]  /*2390*/  P2R R4, PR, RZ, 0x20 ;  /* 0x00000020ff047803 */ /* 0x000fe20000000000 */
[----:B------:R-:W-:Y:S01]  /*23a0*/  IMAD.MOV.U32 R82, RZ, RZ, R28 ;  /* 0x000000ffff527224 */ /* 0x000fe200078e001c */
[----:B------:R-:W-:Y:S01]  /*23b0*/  F2FP.F16.E5M2.UNPACK_B R16, R38 ;  /* 0x00000026ff10723e */ /* 0x000fe200020004ff */
[----:B------:R-:W-:Y:S01]  /*23c0*/  IMAD.MOV.U32 R83, RZ, RZ, R44 ;  /* 0x000000ffff537224 */ /* 0x000fe200078e002c */
[----:B------:R-:W-:-:S02]  /*23d0*/  P2R R4, PR, RZ, 0x10 ;  /* 0x00000010ff047803 */ /* 0x000fc40000000000 */
[----:B------:R-:W-:Y:S02]  /*23e0*/  F2FP.F16.E5M2.UNPACK_B R17, R39 ;  /* 0x00000027ff11723e */ /* 0x000fe400020004ff */
[----:B------:R-:W-:Y:S02]  /*23f0*/  F2FP.F16.E5M2.UNPACK_B R4, R10 ;  /* 0x0000000aff04723e */ /* 0x000fe400020004ff */
[----:B------:R-:W-:Y:S02]  /*2400*/  F2FP.F16.E5M2.UNPACK_B R5, R11 ;  /* 0x0000000bff05723e */ /* 0x000fe400020004ff */
[----:B------:R-:W-:Y:S01]  /*2410*/  F2FP.F16.E5M2.UNPACK_B R48, R34 ;  /* 0x00000022ff30723e */ /* 0x000fe200020004ff */
[----:B------:R-:W-:Y:S01]  /*2420*/  HMMA.16816.F32 R16, R76, R16, R52 ;  /* 0x000000104c10723c */ /* 0x000fe20000001834 */
[----:B------:R-:W-:Y:S02]  /*2430*/  F2FP.F16.E5M2.UNPACK_B R49, R35 ;  /* 0x00000023ff31723e */ /* 0x000fe400020004ff */
[----:B------:R-:W-:-:S02]  /*2440*/  F2FP.F16.E5M2.UNPACK_B R26, R26.H1 ;  /* 0x0000001aff1a723e */ /* 0x000fc400030004ff */
[----:B------:R-:W-:Y:S01]  /*2450*/  F2FP.F16.E5M2.UNPACK_B R27, R27.H1 ;  /* 0x0000001bff1b723e */ /* 0x000fe200030004ff */
[----:B------:R-:W-:Y:S01]  /*2460*/  HMMA.16816.F32 R52, R80, R4, R72 ;  /* 0x000000045034723c */ /* 0x000fe20000001848 */
[----:B------:R-:W-:-:S06]  /*2470*/  F2FP.F16.E5M2.UNPACK_B R22, R22.H1 ;  /* 0x00000016ff16723e */ /* 0x000fcc00030004ff */
[----:B------:R-:W-:Y:S02]  /*2480*/  IMAD.MOV.U32 R72, RZ, RZ, R21 ;  /* 0x000000ffff487224 */ /* 0x000fe400078e0015 */
[----:B------:R-:W-:Y:S02]  /*2490*/  IMAD.MOV.U32 R73, RZ, RZ, R25 ;  /* 0x000000ffff497224 */ /* 0x000fe400078e0019 */
[----:B------:R-:W-:Y:S02]  /*24a0*/  IMAD.MOV.U32 R74, RZ, RZ, R29 ;  /* 0x000000ffff4a7224 */ /* 0x000fe400078e001d */
[----:B------:R-:W-:Y:S01]  /*24b0*/  IMAD.MOV.U32 R75, RZ, RZ, R45 ;  /* 0x000000ffff4b7224 */ /* 0x000fe200078e002d */
[----:B------:R-:W-:Y:S01]  /*24c0*/  HMMA.16816.F32 R48, R76, R48, R96 ;  /* 0x000000304c30723c */ /* 0x000fe20000001860 */
[----:B------:R-:W-:-:S05]  /*24d0*/  F2FP.F16.E5M2.UNPACK_B R23, R23.H1 ;  /* 0x00000017ff17723e */ /* 0x000fca00030004ff */
[----:B------:R-:W-:Y:S01]  /*24e0*/  HMMA.16816.F32 R84, R72, R26, R84 ;  /* 0x0000001a4854723c */ /* 0x000fe20000001854 */
[----:B------:R-:W-:Y:S02]  /*24f0*/  IMAD.MOV.U32 R76, RZ, RZ, R21 ;  /* 0x000000ffff4c7224 */ /* 0x000fe400078e0015 */
[----:B------:R-:W-:Y:S02]  /*2500*/  IMAD.MOV.U32 R77, RZ, RZ, R25 ;  /* 0x000000ffff4d7224 */ /* 0x000fe400078e0019 */
[----:B------:R-:W-:Y:S02]  /*2510*/  IMAD.MOV.U32 R78, RZ, RZ, R29 ;  /* 0x000000ffff4e7224 */ /* 0x000fe400078e001d */
[----:B------:R-:W-:Y:S01]  /*2520*/  IMAD.MOV.U32 R79, RZ, RZ, R45 ;  /* 0x000000ffff4f7224 */ /* 0x000fe200078e002d */
[----:B------:R-:W-:-:S06]  /*2530*/  F2FP.F16.E5M2.UNPACK_B R30, R30.H1 ;  /* 0x0000001eff1e723e */ /* 0x000fcc00030004ff */
[----:B------:R-:W-:Y:S01]  /*2540*/  HMMA.16816.F32 R68, R76, R22, R68 ;  /* 0x000000164c44723c */ /* 0x000fe20000001844 */
[----:B------:R-:W-:Y:S01]  /*2550*/  F2FP.F16.E5M2.UNPACK_B R31, R31.H1 ;  /* 0x0000001fff1f723e */ /* 0x000fe200030004ff */
[----:B------:R-:W-:Y:S02]  /*2560*/  IMAD.MOV.U32 R24, RZ, RZ, R21 ;  /* 0x000000ffff187224 */ /* 0x000fe400078e0015 */
[----:B------:R-:W-:Y:S02]  /*2570*/  IMAD.MOV.U32 R26, RZ, RZ, R29 ;  /* 0x000000ffff1a7224 */ /* 0x000fe400078e001d */
[----:B------:R-:W-:Y:S01]  /*2580*/  IMAD.MOV.U32 R27, RZ, RZ, R45 ;  /* 0x000000ffff1b7224 */ /* 0x000fe200078e002d */
[----:B------:R-:W-:Y:S01]  /*2590*/  F2FP.F16.E5M2.UNPACK_B R12, R42.H1 ;  /* 0x0000002aff0c723e */ /* 0x000fe200030004ff */
[----:B------:R-:W-:Y:S01]  /*25a0*/  IMAD.MOV.U32 R40, RZ, RZ, R21 ;  /* 0x000000ffff287224 */ /* 0x000fe200078e0015 */
[----:B------:R-:W-:Y:S01]  /*25b0*/  F2FP.F16.E5M2.UNPACK_B R13, R43.H1 ;  /* 0x0000002bff0d723e */ /* 0x000fe200030004ff */
[----:B------:R-:W-:Y:S01]  /*25c0*/  IMAD.MOV.U32 R41, RZ, RZ, R25 ;  /* 0x000000ffff297224 */ /* 0x000fe200078e0019 */
[----:B------:R-:W-:-:S02]  /*25d0*/  LOP3.LUT R20, R3, 0x40, RZ, 0xfc, !PT ;  /* 0x0000004003147812 */ /* 0x000fc400078efcff */
[----:B------:R-:W-:Y:S01]  /*25e0*/  HMMA.16816.F32 R56, R24, R30, R56 ;  /* 0x0000001e1838723c */ /* 0x000fe20000001838 */
[----:B------:R-:W-:Y:S01]  /*25f0*/  F2FP.F16.E5M2.UNPACK_B R14, R14.H1 ;  /* 0x0000000eff0e723e */ /* 0x000fe200030004ff */
[----:B------:R-:W-:Y:S01]  /*2600*/  IMAD.MOV.U32 R42, RZ, RZ, R29 ;  /* 0x000000ffff2a7224 */ /* 0x000fe200078e001d */
[----:B------:R-:W-:Y:S01]  /*2610*/  F2FP.F16.E5M2.UNPACK_B R15, R15.H1 ;  /* 0x0000000fff0f723e */ /* 0x000fe200030004ff */
[----:B------:R-:W-:Y:S01]  /*2620*/  IMAD.MOV.U32 R43, RZ, RZ, R45 ;  /* 0x000000ffff2b7224 */ /* 0x000fe200078e002d */
[C---:B------:R-:W-:Y:S02]  /*2630*/  LOP3.LUT R22, R3.reuse, 0x60, RZ, 0xfc, !PT ;  /* 0x0000006003167812 */ /* 0x040fe400078efcff */
[----:B------:R-:W-:Y:S01]  /*2640*/  LOP3.LUT R24, R3, 0x41, RZ, 0xfc, !PT ;  /* 0x0000004103187812 */ /* 0x000fe200078efcff */
[----:B------:R-:W-:Y:S01]  /*2650*/  FMUL R47, R84, UR5 ;  /* 0x00000005542f7c20 */ /* 0x000fe20008400000 */
[----:B------:R-:W-:Y:S01]  /*2660*/  FMUL R27, R85, UR5 ;  /* 0x00000005551b7c20 */ /* 0x000fe20008400000 */
[----:B------:R-:W-:-:S02]  /*2670*/  ISETP.GE.AND P0, PT, R20, UR8, PT ;  /* 0x0000000814007c0c */ /* 0x000fc4000bf06270 */
[----:B------:R-:W-:Y:S01]  /*2680*/  ISETP.GE.AND P3, PT, R24, UR8, PT ;  /* 0x0000000818007c0c */ /* 0x000fe2000bf66270 */
[----:B------:R-:W-:Y:S01]  /*2690*/  HMMA.16816.F32 R40, R40, R14, R60 ;  /* 0x0000000e2828723c */ /* 0x000fe2000000183c */
[----:B------:R-:W-:Y:S01]  /*26a0*/  ISETP.GE.AND P1, PT, R22, UR8, PT ;  /* 0x0000000816007c0c */ /* 0x000fe2000bf26270 */
[----:B------:R-:W-:Y:S01]  /*26b0*/  FMUL R47, R47, 1.4426950216293334961 ;  /* 0x3fb8aa3b2f2f7820 */ /* 0x000fe20000400000 */
[----:B------:R-:W-:Y:S01]  /*26c0*/  ISETP.GE.AND P2, PT, R3, UR8, PT ;  /* 0x0000000803007c0c */ /* 0x000fe2000bf46270 */
[----:B------:R-:W-:Y:S01]  /*26d0*/  FMUL R27, R27, 1.4426950216293334961 ;  /* 0x3fb8aa3b1b1b7820 */ /* 0x000fe20000400000 */
[----:B------:R-:W-:Y:S01]  /*26e0*/  P2R R4, PR, RZ, 0x1 ;  /* 0x00000001ff047803 */ /* 0x000fe20000000000 */
[----:B------:R-:W-:Y:S01]  /*26f0*/  FMUL R33, R87, UR5 ;  /* 0x0000000557217c20 */ /* 0x000fe20008400000 */
[----:B------:R-:W-:Y:S01]  /*2700*/  FMUL R61, R86, UR5 ;  /* 0x00000005563d7c20 */ /* 0x000fe20008400000 */
[----:B------:R-:W-:Y:S01]  /*2710*/  LOP3.LUT R36, R3, 0x21, RZ, 0xfc, !PT ;  /* 0x0000002103247812 */ /* 0x000fe200078efcff */
[----:B------:R-:W-:Y:S01]  /*2720*/  FMUL R9, R68, UR5 ;  /* 0x0000000544097c20 */ /* 0x000fe20008400000 */
[----:B------:R-:W-:-:S02]  /*2730*/  P2R R4, PR, RZ, 0x8 ;  /* 0x00000008ff047803 */ /* 0x000fc40000000000 */
[----:B------:R-:W-:Y:S01]  /*2740*/  P2R R4, PR, RZ, 0x2 ;  /* 0x00000002ff047803 */ /* 0x000fe20000000000 */
[----:B------:R-:W-:Y:S01]  /*2750*/  FMUL R61, R61, 1.4426950216293334961 ;  /* 0x3fb8aa3b3d3d7820 */ /* 0x000fe20000400000 */
[----:B------:R-:W-:Y:S01]  /*2760*/  P2R R4, PR, RZ, 0x4 ;  /* 0x00000004ff047803 */ /* 0x000fe20000000000 */
[----:B------:R-:W-:Y:S01]  /*2770*/  FMUL R33, R33, 1.4426950216293334961 ;  /* 0x3fb8aa3b21217820 */ /* 0x000fe20000400000 */
[----:B------:R-:W-:Y:S01]  /*2780*/  FSEL R4, R47, -INF , !P2 ;  /* 0xff8000002f047808 */ /* 0x000fe20005000000 */
[----:B------:R-:W-:Y:S01]  /*2790*/  FMUL R5, R69, UR5 ;  /* 0x0000000545057c20 */ /* 0x000fe20008400000 */
[----:B------:R-:W-:Y:S01]  /*27a0*/  FSEL R23, R27, -INF , !P5 ;  /* 0xff8000001b177808 */ /* 0x000fe20006800000 */
[----:B------:R-:W-:Y:S01]  /*27b0*/  FMUL R9, R9, 1.4426950216293334961 ;  /* 0x3fb8aa3b09097820 */ /* 0x000fe20000400000 */
[----:B------:R-:W-:Y:S01]  /*27c0*/  ISETP.GE.AND P6, PT, R36, UR8, PT ;  /* 0x0000000824007c0c */ /* 0x000fe2000bfc6270 */
[----:B------:R-:W-:Y:S01]  /*27d0*/  FMUL R31, R70, UR5 ;  /* 0x00000005461f7c20 */ /* 0x000fe20008400000 */
[----:B------:R-:W-:Y:S01]  /*27e0*/  FMNMX R37, R4, R23, !PT ;  /* 0x0000001704257209 */ /* 0x000fe20007800000 */
[----:B------:R-:W-:Y:S01]  /*27f0*/  FMUL R5, R5, 1.4426950216293334961 ;  /* 0x3fb8aa3b05057820 */ /* 0x000fe20000400000 */
[----:B------:R-:W-:Y:S01]  /*2800*/  P2R R6, PR, RZ, 0x40 ;  /* 0x00000040ff067803 */ /* 0x000fe20000000000 */
[----:B------:R-:W-:Y:S01]  /*2810*/  FMUL R31, R31, 1.4426950216293334961 ;  /* 0x3fb8aa3b1f1f7820 */ /* 0x000fe20000400000 */
[----:B------:R-:W-:Y:S01]  /*2820*/  F2FP.F16.E5M2.UNPACK_B R73, R35.H1 ;  /* 0x00000023ff49723e */ /* 0x000fe200030004ff */
[----:B------:R-:W-:Y:S01]  /*2830*/  FMUL R35, R71, UR5 ;  /* 0x0000000547237c20 */ /* 0x000fe20008400000 */
[----:B------:R-:W-:-:S02]  /*2840*/  FSEL R4, R61, -INF , !P2 ;  /* 0xff8000003d047808 */ /* 0x000fc40005000000 */
[----:B------:R-:W-:Y:S02]  /*2850*/  FSEL R23, R33, -INF , !P5 ;  /* 0xff80000021177808 */ /* 0x000fe40006800000 */
[----:B------:R-:W-:Y:S01]  /*2860*/  FSEL R6, R9, -INF , !P4 ;  /* 0xff80000009067808 */ /* 0x000fe20006000000 */
[----:B------:R-:W-:Y:S01]  /*2870*/  FMUL R35, R35, 1.4426950216293334961 ;  /* 0x3fb8aa3b23237820 */ /* 0x000fe20000400000 */
[----:B------:R-:W-:Y:S01]  /*2880*/  FMNMX R63, R4, R23, !PT ;  /* 0x00000017043f7209 */ /* 0x000fe20007800000 */
[----:B------:R-:W-:Y:S01]  /*2890*/  FMUL R23, R56, UR5 ;  /* 0x0000000538177c20 */ /* 0x000fe20008400000 */
[----:B------:R-:W-:Y:S02]  /*28a0*/  FMNMX R37, R6, R37, !PT ;  /* 0x0000002506257209 */ /* 0x000fe40007800000 */
[----:B------:R-:W-:Y:S02]  /*28b0*/  FSEL R4, R5, -INF , !P6 ;  /* 0xff80000005047808 */ /* 0x000fe40007000000 */
[----:B------:R-:W-:Y:S01]  /*28c0*/  FSEL R6, R31, -INF , !P4 ;  /* 0xff8000001f067808 */ /* 0x000fe20006000000 */
[----:B------:R-:W-:Y:S01]  /*28d0*/  FMUL R23, R23, 1.4426950216293334961 ;  /* 0x3fb8aa3b17177820 */ /* 0x000fe20000400000 */
[----:B------:R-:W-:Y:S01]  /*28e0*/  FMNMX R37, R4, R37, !PT ;  /* 0x0000002504257209 */ /* 0x000fe20007800000 */
[----:B------:R-:W-:Y:S01]  /*28f0*/  HMMA.16816.F32 R12, R76, R12, R64 ;  /* 0x0000000c4c0c723c */ /* 0x000fe20000001840 */
[----:B------:R-:W-:Y:S01]  /*2900*/  FMNMX R63, R6, R63, !PT ;  /* 0x0000003f063f7209 */ /* 0x000fe20007800000 */
[----:B------:R-:W-:Y:S01]  /*2910*/  FMUL R57, R57, UR5 ;  /* 0x0000000539397c20 */ /* 0x000fe20008400000 */
[----:B------:R-:W-:Y:S01]  /*2920*/  FSEL R4, R35, -INF , !P6 ;  /* 0xff80000023047808 */ /* 0x000fe20007000000 */
[----:B------:R-:W-:Y:S01]  /*2930*/  FMUL R58, R58, UR5 ;  /* 0x000000053a3a7c20 */ /* 0x000fe20008400000 */
[----:B------:R-:W-:Y:S01]  /*2940*/  FSEL R6, R23, -INF , !P0 ;  /* 0xff80000017067808 */ /* 0x000fe20004000000 */
[----:B------:R-:W-:Y:S01]  /*2950*/  FMUL R57, R57, 1.4426950216293334961 ;  /* 0x3fb8aa3b39397820 */ /* 0x000fe20000400000 */
[----:B------:R-:W-:Y:S01]  /*2960*/  FMNMX R65, R4, R63, !PT ;  /* 0x0000003f04417209 */ /* 0x000fe20007800000 */
[----:B------:R-:W-:Y:S01]  /*2970*/  FMUL R59, R59, UR5 ;  /* 0x000000053b3b7c20 */ /* 0x000fe20008400000 */
[----:B------:R-:W-:Y:S01]  /*2980*/  FMUL R63, R58, 1.4426950216293334961 ;  /* 0x3fb8aa3b3a3f7820 */ /* 0x000fe20000400000 */
[----:B------:R-:W-:Y:S01]  /*2990*/  FMNMX R67, R6, R37, !PT ;  /* 0x0000002506437209 */ /* 0x000fe20007800000 */
[----:B------:R-:W-:Y:S01]  /*29a0*/  FMUL R37, R40, UR5 ;  /* 0x0000000528257c20 */ /* 0x000fe20008400000 */
[----:B------:R-:W-:Y:S01]  /*29b0*/  FSEL R4, R57, -INF , !P3 ;  /* 0xff80000039047808 */ /* 0x000fe20005800000 */
[----:B------:R-:W-:Y:S01]  /*29c0*/  FMUL R59, R59, 1.4426950216293334961 ;  /* 0x3fb8aa3b3b3b7820 */ /* 0x000fe20000400000 */
[----:B------:R-:W-:Y:S01]  /*29d0*/  F2FP.F16.E5M2.UNPACK_B R72, R34.H1 ;  /* 0x00000022ff48723e */ /* 0x000fe200030004ff */
[----:B------:R-:W-:Y:S01]  /*29e0*/  IMAD.MOV.U32 R68, RZ, RZ, R21 ;  /* 0x000000ffff447224 */ /* 0x000fe200078e0015 */
[----:B------:R-:W-:Y:S01]  /*29f0*/  FSEL R6, R63, -INF , !P0 ;  /* 0xff8000003f067808 */ /* 0x000fe20004000000 */
[----:B------:R-:W-:-:S02]  /*2a00*/  IMAD.MOV.U32 R69, RZ, RZ, R25 ;  /* 0x000000ffff457224 */ /* 0x000fc400078e0019 */
[----:B------:R-:W-:Y:S02]  /*2a10*/  IMAD.MOV.U32 R70, RZ, RZ, R29 ;  /* 0x000000ffff467224 */ /* 0x000fe400078e001d */
[----:B------:R-:W-:Y:S02]  /*2a20*/  IMAD.MOV.U32 R71, RZ, RZ, R45 ;  /* 0x000000ffff477224 */ /* 0x000fe400078e002d */
[----:B------:R-:W-:Y:S01]  /*2a30*/  FMUL R37, R37, 1.4426950216293334961 ;  /* 0x3fb8aa3b25257820 */ /* 0x000fe20000400000 */
[----:B------:R-:W-:Y:S01]  /*2a40*/  FMNMX R67, R4, R67, !PT ;  /* 0x0000004304437209 */ /* 0x000fe20007800000 */
[----:B------:R-:W-:Y:S01]  /*2a50*/  FMUL R41, R41, UR5 ;  /* 0x0000000529297c20 */ /* 0x000fe20008400000 */
[----:B------:R-:W-:Y:S01]  /*2a60*/  LOP3.LUT R26, R3, 0x61, RZ, 0xfc, !PT ;  /* 0x00000061031a7812 */ /* 0x000fe200078efcff */
[----:B------:R-:W-:Y:S01]  /*2a70*/  FMUL R42, R42, UR5 ;  /* 0x000000052a2a7c20 */ /* 0x000fe20008400000 */
[----:B------:R-:W-:Y:S02]  /*2a80*/  FMNMX R65, R6, R65, !PT ;  /* 0x0000004106417209 */ /* 0x000fe40007800000 */
[----:B------:R-:W-:Y:S01]  /*2a90*/  FSEL R4, R59, -INF , !P3 ;  /* 0xff8000003b047808 */ /* 0x000fe20005800000 */
[----:B------:R-:W-:Y:S01]  /*2aa0*/  HMMA.16816.F32 R48, R68, R72, R48 ;  /* 0x000000484430723c */ /* 0x000fe20000001830 */
[----:B------:R-:W-:Y:S01]  /*2ab0*/  FMUL R41, R41, 1.4426950216293334961 ;  /* 0x3fb8aa3b29297820 */ /* 0x000fe20000400000 */
[----:B------:R-:W-:Y:S01]  /*2ac0*/  ISETP.GE.AND P0, PT, R26, UR8, PT ;  /* 0x000000081a007c0c */ /* 0x000fe2000bf06270 */
[----:B------:R-:W-:Y:S01]  /*2ad0*/  FMUL R43, R43, UR5 ;  /* 0x000000052b2b7c20 */ /* 0x000fe20008400000 */
[----:B------:R-:W-:-:S03]  /*2ae0*/  FSEL R6, R37, -INF , !P1 ;  /* 0xff80000025067808 */ /* 0x000fc60004800000 */
[----:B------:R-:W-:Y:S01]  /*2af0*/  FMNMX R69, R4, R65, !PT ;  /* 0x0000004104457209 */ /* 0x000fe20007800000 */
[----:B------:R-:W-:Y:S01]  /*2b00*/  FMUL R65, R42, 1.4426950216293334961 ;  /* 0x3fb8aa3b2a417820 */ /* 0x000fe20000400000 */
[----:B------:R-:W-:Y:S01]  /*2b10*/  F2FP.F16.E5M2.UNPACK_B R38, R38.H1 ;  /* 0x00000026ff26723e */ /* 0x000fe200030004ff */
[----:B------:R-:W-:Y:S01]  /*2b20*/  IMAD.MOV.U32 R72, RZ, RZ, R21 ;  /* 0x000000ffff487224 */ /* 0x000fe200078e0015 */
[----:B------:R-:W-:Y:S01]  /*2b30*/  F2FP.F16.E5M2.UNPACK_B R39, R39.H1 ;  /* 0x00000027ff27723e */ /* 0x000fe200030004ff */
[----:B------:R-:W-:Y:S01]  /*2b40*/  IMAD.MOV.U32 R73, RZ, RZ, R25 ;  /* 0x000000ffff497224 */ /* 0x000fe200078e0019 */
[----:B------:R-:W-:Y:S01]  /*2b50*/  P2R R4, PR, RZ, 0x1 ;  /* 0x00000001ff047803 */ /* 0x000fe20000000000 */
[----:B------:R-:W-:Y:S01]  /*2b60*/  FMUL R43, R43, 1.4426950216293334961 ;  /* 0x3fb8aa3b2b2b7820 */ /* 0x000fe20000400000 */
[----:B------:R-:W-:Y:S02]  /*2b70*/  FMNMX R67, R6, R67, !PT ;  /* 0x0000004306437209 */ /* 0x000fe40007800000 */
[----:B------:R-:W-:Y:S01]  /*2b80*/  FSEL R4, R41, -INF , !P0 ;  /* 0xff80000029047808 */ /* 0x000fe20004000000 */
[----:B------:R-:W-:Y:S01]  /*2b90*/  FMUL R12, R12, UR5 ;  /* 0x000000050c0c7c20 */ /* 0x000fe20008400000 */
[----:B------:R-:W-:-:S02]  /*2ba0*/  FSEL R6, R65, -INF , !P1 ;  /* 0xff80000041067808 */ /* 0x000fc40004800000 */
[----:B------:R-:W-:Y:S01]  /*2bb0*/  LOP3.LUT R28, R3, 0x80, RZ, 0xfc, !PT ;  /* 0x00000080031c7812 */ /* 0x000fe200078efcff */
[----:B------:R-:W-:Y:S01]  /*2bc0*/  HMMA.16816.F32 R16, R72, R38, R16 ;  /* 0x000000264810723c */ /* 0x000fe20000001810 */
[----:B------:R-:W-:Y:S02]  /*2bd0*/  FMNMX R67, R4, R67, !PT ;  /* 0x0000004304437209 */ /* 0x000fe40007800000 */
[----:B------:R-:W-:Y:S01]  /*2be0*/  FSEL R4, R43, -INF , !P0 ;  /* 0xff8000002b047808 */ /* 0x000fe20004000000 */
[----:B------:R-:W-:Y:S01]  /*2bf0*/  FMUL R14, R14, UR5 ;  /* 0x000000050e0e7c20 */ /* 0x000fe20008400000 */
[----:B------:R-:W-:Y:S02]  /*2c00*/  FMNMX R69, R6, R69, !PT ;  /* 0x0000004506457209 */ /* 0x000fe40007800000 */
[----:B------:R-:W-:Y:S01]  /*2c10*/  FMUL R39, R12, 1.4426950216293334961 ;  /* 0x3fb8aa3b0c277820 */ /* 0x000fe20000400000 */
[----:B------:R-:W-:Y:S02]  /*2c20*/  ISETP.GE.AND P0, PT, R28, UR8, PT ;  /* 0x000000081c007c0c */ /* 0x000fe4000bf06270 */
[----:B------:R-:W-:Y:S01]  /*2c30*/  FMNMX R71, R4, R69, !PT ;  /* 0x0000004504477209 */ /* 0x000fe20007800000 */
[----:B------:R-:W-:Y:S01]  /*2c40*/  FMUL R69, R14, 1.4426950216293334961 ;  /* 0x3fb8aa3b0e457820 */ /* 0x000fe20000400000 */
[----:B------:R-:W-:-:S02]  /*2c50*/  P2R R6, PR, RZ, 0x1 ;  /* 0x00000001ff067803 */ /* 0x000fc40000000000 */
[----:B------:R-:W-:Y:S01]  /*2c60*/  FSEL R6, R39, -INF , !P0 ;  /* 0xff80000027067808 */ /* 0x000fe20004000000 */
[----:B------:R-:W-:Y:S01]  /*2c70*/  FMUL R13, R13, UR5 ;  /* 0x000000050d0d7c20 */ /* 0x000fe20008400000 */
[----:B------:R-:W-:Y:S02]  /*2c80*/  LOP3.LUT R30, R3, 0x81, RZ, 0xfc, !PT ;  /* 0x00000081031e7812 */ /* 0x000fe400078efcff */
[----:B------:R-:W-:Y:S01]  /*2c90*/  FMNMX R73, R6, R67, !PT ;  /* 0x0000004306497209 */ /* 0x000fe20007800000 */
[----:B------:R-:W-:Y:S01]  /*2ca0*/  FMUL R67, R13, 1.4426950216293334961 ;  /* 0x3fb8aa3b0d437820 */ /* 0x000fe20000400000 */
[----:B------:R-:W-:Y:S01]  /*2cb0*/  FSEL R6, R69, -INF , !P0 ;  /* 0xff80000045067808 */ /* 0x000fe20004000000 */
[----:B------:R-:W-:Y:S01]  /*2cc0*/  FMUL R15, R15, UR5 ;  /* 0x000000050f0f7c20 */ /* 0x000fe20008400000 */
[----:B------:R-:W-:Y:S01]  /*2cd0*/  ISETP.GE.AND P0, PT, R30, UR8, PT ;  /* 0x000000081e007c0c */ /* 0x000fe2000bf06270 */
[----:B------:R-:W-:Y:S01]  /*2ce0*/  FMUL R48, R48, UR5 ;  /* 0x0000000530307c20 */ /* 0x000fe20008400000 */
[----:B------:R-:W-:Y:S01]  /*2cf0*/  FMNMX R13, R6, R71, !PT ;  /* 0x00000047060d7209 */ /* 0x000fe20007800000 */
[----:B------:R-:W-:Y:S01]  /*2d00*/  FMUL R15, R15, 1.4426950216293334961 ;  /* 0x3fb8aa3b0f0f7820 */ /* 0x000fe20000400000 */
[----:B------:R-:W-:-:S02]  /*2d10*/  P2R R4, PR, RZ, 0x1 ;  /* 0x00000001ff047803 */ /* 0x000fc40000000000 */
[----:B------:R-:W-:Y:S02]  /*2d20*/  FSEL R4, R67, -INF , !P0 ;  /* 0xff80000043047808 */ /* 0x000fe40004000000 */
[----:B------:R-:W-:Y:S01]  /*2d30*/  LOP3.LUT R6, R3, 0xa0, RZ, 0xfc, !PT ;  /* 0x000000a003067812 */ /* 0x000fe200078efcff */
[----:B------:R-:W-:Y:S01]  /*2d40*/  FMUL R71, R48, 1.4426950216293334961 ;  /* 0x3fb8aa3b30477820 */ /* 0x000fe20000400000 */
[----:B------:R-:W-:Y:S01]  /*2d50*/  FMNMX R73, R4, R73, !PT ;  /* 0x0000004904497209 */ /* 0x000fe20007800000 */
[----:B------:R-:W-:Y:S01]  /*2d60*/  FMUL R50, R50, UR5 ;  /* 0x0000000532327c20 */ /* 0x000fe20008400000 */
[----:B------:R-:W-:Y:S02]  /*2d70*/  FSEL R4, R15, -INF , !P0 ;  /* 0xff8000000f047808 */ /* 0x000fe40004000000 */
[----:B------:R-:W-:Y:S02]  /*2d80*/  ISETP.GE.AND P0, PT, R6, UR8, PT ;  /* 0x0000000806007c0c */ /* 0x000fe4000bf06270 */
[----:B------:R-:W-:-:S02]  /*2d90*/  F2FP.F16.E5M2.UNPACK_B R10, R10.H1 ;  /* 0x0000000aff0a723e */ /* 0x000fc400030004ff */
[----:B------:R-:W-:Y:S01]  /*2da0*/  F2FP.F16.E5M2.UNPACK_B R11, R11.H1 ;  /* 0x0000000bff0b723e */ /* 0x000fe200030004ff */
[----:B------:R-:W-:Y:S01]  /*2db0*/  FMUL R49, R49, UR5 ;  /* 0x0000000531317c20 */ /* 0x000fe20008400000 */
[----:B------:R-:W-:Y:S01]  /*2dc0*/  FMNMX R13, R4, R13, !PT ;  /* 0x0000000d040d7209 */ /* 0x000fe20007800000 */
[----:B------:R-:W-:Y:S01]  /*2dd0*/  FMUL R21, R50, 1.4426950216293334961 ;  /* 0x3fb8aa3b32157820 */ /* 0x000fe20000400000 */
[----:B------:R-:W-:Y:S02]  /*2de0*/  FSEL R6, R71, -INF , !P0 ;  /* 0xff80000047067808 */ /* 0x000fe40004000000 */
[----:B------:R-:W-:Y:S01]  /*2df0*/  LOP3.LUT R4, R3, 0xa1, RZ, 0xfc, !PT ;  /* 0x000000a103047812 */ /* 0x000fe200078efcff */
[----:B------:R-:W-:Y:S01]  /*2e00*/  FMUL R49, R49, 1.4426950216293334961 ;  /* 0x3fb8aa3b31317820 */ /* 0x000fe20000400000 */
[----:B------:R-:W-:Y:S01]  /*2e10*/  HMMA.16816.F32 R52, R76, R10, R52 ;  /* 0x0000000a4c34723c */ /* 0x000fe20000001834 */
[----:B------:R-:W-:Y:S01]  /*2e20*/  FMNMX R73, R6, R73, !PT ;  /* 0x0000004906497209 */ /* 0x000fe20007800000 */
[----:B------:R-:W-:Y:S01]  /*2e30*/  FMUL R51, R51, UR5 ;  /* 0x0000000533337c20 */ /* 0x000fe20008400000 */
[----:B------:R-:W-:-:S02]  /*2e40*/  ISETP.GE.AND P1, PT, R4, UR8, PT ;  /* 0x0000000804007c0c */ /* 0x000fc4000bf26270 */
[----:B------:R-:W-:Y:S01]  /*2e50*/  FSEL R6, R21, -INF , !P0 ;  /* 0xff80000015067808 */ /* 0x000fe20004000000 */
[----:B------:R-:W-:Y:S01]  /*2e60*/  FMUL R51, R51, 1.4426950216293334961 ;  /* 0x3fb8aa3b33337820 */ /* 0x000fe20000400000 */
[----:B------:R-:W-:Y:S01]  /*2e70*/  FSEL R4, R49, -INF , !P1 ;  /* 0xff80000031047808 */ /* 0x000fe20004800000 */
[----:B------:R-:W-:Y:S01]  /*2e80*/  FMUL R16, R16, UR5 ;  /* 0x0000000510107c20 */ /* 0x000fe20008400000 */
[----:B------:R-:W-:Y:S02]  /*2e90*/  FMNMX R13, R6, R13, !PT ;  /* 0x0000000d060d7209 */ /* 0x000fe40007800000 */
[----:B------:R-:W-:Y:S01]  /*2ea0*/  LOP3.LUT R6, R3, 0xc0, RZ, 0xfc, !PT ;  /* 0x000000c003067812 */ /* 0x000fe200078efcff */
[----:B------:R-:W-:Y:S01]  /*2eb0*/  FMUL R25, R16, 1.4426950216293334961 ;  /* 0x3fb8aa3b10197820 */ /* 0x000fe20000400000 */
[----:B------:R-:W-:Y:S01]  /*2ec0*/  FMNMX R73, R4, R73, !PT ;  /* 0x0000004904497209 */ /* 0x000fe20007800000 */
[----:B------:R-:W-:Y:S01]  /*2ed0*/  FMUL R18, R18, UR5 ;  /* 0x0000000512127c20 */ /* 0x000fe20008400000 */
[----:B------:R-:W-:-:S02]  /*2ee0*/  FSEL R4, R51, -INF , !P1 ;  /* 0xff80000033047808 */ /* 0x000fc40004800000 */
[----:B------:R-:W-:Y:S01]  /*2ef0*/  ISETP.GE.AND P2, PT, R6, UR8, PT ;  /* 0x0000000806007c0c */ /* 0x000fe2000bf46270 */
[----:B------:R-:W-:Y:S01]  /*2f00*/  FMUL R17, R17, UR5 ;  /* 0x0000000511117c20 */ /* 0x000fe20008400000 */
[----:B------:R-:W-:Y:S01]  /*2f10*/  FMNMX R13, R4, R13, !PT ;  /* 0x0000000d040d7209 */ /* 0x000fe20007800000 */
[----:B------:R-:W-:Y:S01]  /*2f20*/  FMUL R29, R18, 1.4426950216293334961 ;  /* 0x3fb8aa3b121d7820 */ /* 0x000fe20000400000 */
[----:B------:R-:W-:Y:S02]  /*2f30*/  FSEL R6, R25, -INF , !P2 ;  /* 0xff80000019067808 */ /* 0x000fe40005000000 */
[----:B------:R-:W-:Y:S01]  /*2f40*/  LOP3.LUT R4, R3, 0xc1, RZ, 0xfc, !PT ;  /* 0x000000c103047812 */ /* 0x000fe200078efcff */
[----:B------:R-:W-:Y:S01]  /*2f50*/  FMUL R17, R17, 1.4426950216293334961 ;  /* 0x3fb8aa3b11117820 */ /* 0x000fe20000400000 */
[----:B------:R-:W-:Y:S01]  /*2f60*/  FMUL R19, R19, UR5 ;  /* 0x0000000513137c20 */ /* 0x000fe20008400000 */
[----:B------:R-:W-:Y:S02]  /*2f70*/  FMNMX R73, R6, R73, !PT ;  /* 0x0000004906497209 */ /* 0x000fe40007800000 */
        /* <DEDUP_REMOVED lines=8> */
[----:B------:R-:W-:Y:S02]  /*3000*/  FMNMX R11, R4, R73, !PT ;  /* 0x00000049040b7209 */ /* 0x000fe40007800000 */
[----:B------:R-:W-:-:S02]  /*3010*/  FSEL R4, R19, -INF , !P3 ;  /* 0xff80000013047808 */ /* 0x000fc40005800000 */
[----:B------:R-:W-:Y:S01]  /*3020*/  ISETP.GE.AND P4, PT, R6, UR8, PT ;  /* 0x0000000806007c0c */ /* 0x000fe2000bf86270 */
[----:B------:R-:W-:Y:S01]  /*3030*/  FMUL R54, R54, UR5 ;  /* 0x0000000536367c20 */ /* 0x000fe20008400000 */
[----:B------:R-:W-:Y:S02]  /*3040*/  FMNMX R13, R4, R13, !PT ;  /* 0x0000000d040d7209 */ /* 0x000fe40007800000 */
[----:B------:R-:W-:Y:S01]  /*3050*/  FSEL R4, R45, -INF , !P4 ;  /* 0xff8000002d047808 */ /* 0x000fe20006000000 */
[----:B------:R-:W-:Y:S01]  /*3060*/  FMUL R73, R54, 1.4426950216293334961 ;  /* 0x3fb8aa3b36497820 */ /* 0x000fe20000400000 */
[----:B------:R-:W-:Y:S01]  /*3070*/  FMUL R53, R53, UR5 ;  /* 0x0000000535357c20 */ /* 0x000fe20008400000 */
[----:B------:R-:W-:Y:S01]  /*3080*/  FMUL R55, R55, UR5 ;  /* 0x0000000537377c20 */ /* 0x000fe20008400000 */
[----:B------:R-:W-:Y:S02]  /*3090*/  FMNMX R11, R4, R11, !PT ;  /* 0x0000000b040b7209 */ /* 0x000fe40007800000 */
[----:B------:R-:W-:Y:S01]  /*30a0*/  LOP3.LUT R4, R3, 0xe1, RZ, 0xfc, !PT ;  /* 0x000000e103047812 */ /* 0x000fe200078efcff */
[----:B------:R-:W-:Y:S01]  /*30b0*/  FMUL R53, R53, 1.4426950216293334961 ;  /* 0x3fb8aa3b35357820 */ /* 0x000fe20000400000 */
[----:B------:R-:W-:Y:S01]  /*30c0*/  FSEL R6, R73, -INF , !P4 ;  /* 0xff80000049067808 */ /* 0x000fe20006000000 */
[----:B------:R-:W-:Y:S01]  /*30d0*/  FMUL R55, R55, 1.4426950216293334961 ;  /* 0x3fb8aa3b37377820 */ /* 0x000fe20000400000 */
[----:B------:R-:W-:Y:S01]  /*30e0*/  BAR.SYNC.DEFER_BLOCKING 0x0 ;  /* 0x0000000000007b1d */ /* 0x000fe20000010000 */
[----:B------:R-:W-:-:S02]  /*30f0*/  ISETP.GE.AND P5, PT, R4, UR8, PT ;  /* 0x0000000804007c0c */ /* 0x000fc4000bfa6270 */
[----:B------:R-:W-:Y:S02]  /*3100*/  FMNMX R13, R6, R13, !PT ;  /* 0x0000000d060d7209 */ /* 0x000fe40007800000 */
[----:B------:R-:W-:Y:S02]  /*3110*/  FSEL R4, R53, -INF , !P5 ;  /* 0xff80000035047808 */ /* 0x000fe40006800000 */
[----:B------:R-:W-:Y:S02]  /*3120*/  FSEL R6, R55, -INF , !P5 ;  /* 0xff80000037067808 */ /* 0x000fe40006800000 */
[----:B------:R-:W-:Y:S02]  /*3130*/  FMNMX R4, R4, R11, !PT ;  /* 0x0000000b04047209 */ /* 0x000fe40007800000 */
[----:B------:R-:W-:-:S03]  /*3140*/  FMNMX R6, R6, R13, !PT ;  /* 0x0000000d06067209 */ /* 0x000fc60007800000 */
[----:B------:R-:W0:Y:S04]  /*3150*/  SHFL.BFLY PT, R11, R4, 0x2, 0x1f ;  /* 0x0c401f00040b7f89 */ /* 0x000e2800000e0000 */
[----:B------:R-:W1:Y:S01]  /*3160*/  SHFL.BFLY PT, R13, R6, 0x2, 0x1f ;  /* 0x0c401f00060d7f89 */ /* 0x000e6200000e0000 */
[----:B0-----:R-:W-:Y:S02]  /*3170*/  FMNMX R11, R4, R11, !PT ;  /* 0x0000000b040b7209 */ /* 0x001fe40007800000 */
[----:B-1----:R-:W-:-:S03]  /*3180*/  FMNMX R13, R6, R13, !PT ;  /* 0x0000000d060d7209 */ /* 0x002fc60007800000 */
[----:B------:R-:W0:Y:S04]  /*3190*/  SHFL.BFLY PT, R10, R11, 0x1, 0x1f ;  /* 0x0c201f000b0a7f89 */ /* 0x000e2800000e0000 */
[----:B------:R-:W1:Y:S01]  /*31a0*/  SHFL.BFLY PT, R12, R13, 0x1, 0x1f ;  /* 0x0c201f000d0c7f89 */ /* 0x000e6200000e0000 */
[----:B------:R-:W-:Y:S02]  /*31b0*/  SHF.R.U32.HI R145, RZ, 0x5, R0 ;  /* 0x00000005ff917819 */ /* 0x000fe40000011600 */
[----:B------:R-:W-:Y:S02]  /*31c0*/  LOP3.LUT R148, R7, 0x8, RZ, 0xfc, !PT ;  /* 0x0000000807947812 */ /* 0x000fe400078efcff */
[----:B------:R-:W-:Y:S02]  /*31d0*/  LOP3.LUT P6, RZ, R0, 0x3, RZ, 0xc0, !PT ;  /* 0x0000000300ff7812 */ /* 0x000fe400078cc0ff */
[----:B------:R-:W-:-:S02]  /*31e0*/  SGXT.U32 R145, R145, 0x2 ;  /* 0x000000029191781a */ /* 0x000fc40000000000 */
[----:B------:R-:W-:Y:S02]  /*31f0*/  LEA R14, R7, UR4, 0x4 ;  /* 0x00000004070e7c11 */ /* 0x000fe4000f8e20ff */
[----:B------:R-:W-:-:S03]  /*3200*/  LEA R148, R148, UR4, 0x4 ;  /* 0x0000000494947c11 */ /* 0x000fc6000f8e20ff */
[C---:B------:R-:W-:Y:S02]  /*3210*/  IMAD R75, R145.reuse, 0x4, R14 ;  /* 0x00000004914b7824 */ /* 0x040fe400078e020e */
[----:B------:R-:W-:Y:S01]  /*3220*/  IMAD R77, R145, 0x4, R148 ;  /* 0x00000004914d7824 */ /* 0x000fe200078e0294 */
[----:B0-----:R-:W-:Y:S02]  /*3230*/  FMNMX R4, R11, R10, !PT ;  /* 0x0000000a0b047209 */ /* 0x001fe40007800000 */
[----:B-1----:R-:W-:-:S03]  /*3240*/  FMNMX R12, R13, R12, !PT ;  /* 0x0000000c0d0c7209 */ /* 0x002fc60007800000 */
[----:B------:R-:W-:Y:S04]  /*3250*/  @!P6 STS [R75], R4 ;  /* 0x000000044b00e388 */ /* 0x000fe80000000800 */
[----:B------:R-:W-:Y:S01]  /*3260*/  @!P6 STS [R77], R12 ;  /* 0x0000000c4d00e388 */ /* 0x000fe20000000800 */
[----:B------:R-:W-:Y:S01]  /*3270*/  P2R R6, PR, RZ, 0x40 ;  /* 0x00000040ff067803 */ /* 0x000fe20000000000 */
[----:B------:R-:W-:Y:S01]  /*3280*/  BAR.SYNC.DEFER_BLOCKING 0x0 ;  /* 0x0000000000007b1d */ /* 0x000fe20000010000 */
[----:B------:R-:W-:-:S13]  /*3290*/  ISETP.GE.U32.AND P6, PT, R0, 0x40, PT ;  /* 0x000000400000780c */ /* 0x000fda0003fc6070 */
[----:B------:R-:W0:Y:S04]  /*32a0*/  @!P6 LDS R2, [R140+UR4] ;  /* 0x000000048c02e984 */ /* 0x000e280008000800 */
[----:B0-----:R-:W0:Y:S01]  /*32b0*/  SHFL.BFLY PT, R11, R2, 0x2, 0x1f ;  /* 0x0c401f00020b7f89 */ /* 0x001e2200000e0000 */
[----:B------:R-:W-:Y:S02]  /*32c0*/  P2R R4, PR, RZ, 0x40 ;  /* 0x00000040ff047803 */ /* 0x000fe40000000000 */
[----:B------:R-:W-:Y:S02]  /*32d0*/  LOP3.LUT P6, RZ, R0, 0x3c3, RZ, 0xc0, !PT ;  /* 0x000003c300ff7812 */ /* 0x000fe400078cc0ff */
[----:B0-----:R-:W-:Y:S02]  /*32e0*/  FMNMX R6, R2, R11, !PT ;  /* 0x0000000b02067209 */ /* 0x001fe40007800000 */
[----:B------:R-:W0:Y:S03]  /*32f0*/  LDC.64 R10, c[0x0][0x240] ;  /* 0x00009000ff0a7b82 */ /* 0x000e260000000a00 */
[----:B------:R-:W1:Y:S01]  /*3300*/  SHFL.BFLY PT, R79, R6, 0x1, 0x1f ;  /* 0x0c201f00064f7f89 */ /* 0x000e6200000e0000 */
[----:B------:R-:W-:Y:S01]  /*3310*/  P2R R2, PR, RZ, 0x40 ;  /* 0x00000040ff027803 */ /* 0x000fe20000000000 */
[----:B------:R-:W-:Y:S01]  /*3320*/  IMAD R13, R138, 0x3, R7 ;  /* 0x000000038a0d7824 */ /* 0x000fe200078e0207 */
[----:B-1----:R-:W-:-:S05]  /*3330*/  FMNMX R79, R6, R79, !PT ;  /* 0x0000004f064f7209 */ /* 0x002fca0007800000 */
[----:B------:R-:W-:Y:S01]  /*3340*/  @!P6 STS [R140+UR4], R79 ;  /* 0x0000004f8c00e988 */ /* 0x000fe20008000804 */
[----:B------:R-:W-:Y:S01]  /*3350*/  BAR.SYNC.DEFER_BLOCKING 0x0 ;  /* 0x0000000000007b1d */ /* 0x000fe20000010000 */
[----:B------:R-:W-:Y:S01]  /*3360*/  ISETP.GE.U32.AND P6, PT, R7, 0x3, PT ;  /* 0x000000030700780c */ /* 0x000fe20003fc6070 */
[----:B------:R-:W-:Y:S02]  /*3370*/  IMAD.MOV.U32 R81, RZ, RZ, -0x800000 ;  /* 0xff800000ff517424 */ /* 0x000fe400078e00ff */
[----:B0-----:R-:W-:-:S10]  /*3380*/  IMAD.WIDE R10, R13, 0x4, R10 ;  /* 0x000000040d0a7825 */ /* 0x001fd400078e020a */
[----:B------:R-:W2:Y:S04]  /*3390*/  @!P6 LDG.E R81, desc[UR6][R10.64] ;  /* 0x000000060a51e981 */ /* 0x000ea8000c1e1900 */
[----:B------:R-:W2:Y:S01]  /*33a0*/  LDS R144, [R14] ;  /* 0x000000000e907984 */ /* 0x000ea20000000800 */
[----:B------:R-:W-:-:S04]  /*33b0*/  LOP3.LUT R2, R0, 0xf, RZ, 0xc0, !PT ;  /* 0x0000000f00027812 */ /* 0x000fc800078ec0ff */
[----:B------:R-:W-:-:S04]  /*33c0*/  ISETP.GE.U32.AND P6, PT, R2, 0x3, PT ;  /* 0x000000030200780c */ /* 0x000fc80003fc6070 */
[----:B------:R-:W-:Y:S02]  /*33d0*/  SEL R6, RZ, 0x1, P6 ;  /* 0x00000001ff067807 */ /* 0x000fe40003000000 */
[----:B--2---:R-:W-:-:S04]  /*33e0*/  FSETP.GEU.AND P6, PT, R144, R81, PT ;  /* 0x000000519000720b */ /* 0x004fc80003fce000 */
[----:B------:R-:W-:Y:S02]  /*33f0*/  ISETP.LT.U32.AND P6, PT, R7, 0x3, !P6 ;  /* 0x000000030700780c */ /* 0x000fe400077c1070 */
[----:B------:R-:W0:Y:S02]  /*3400*/  SHFL.BFLY PT, R7, R6, 0x8, 0x1f ;  /* 0x0d001f0006077f89 */ /* 0x000e2400000e0000 */
[----:B------:R-:W-:Y:S01]  /*3410*/  SEL R2, RZ, 0x1, !P6 ;  /* 0x00000001ff027807 */ /* 0x000fe20007000000 */
[----:B0-----:R-:W-:-:S04]  /*3420*/  IMAD.IADD R12, R6, 0x1, R7 ;  /* 0x00000001060c7824 */ /* 0x001fc800078e0207 */
[----:B------:R-:W0:Y:S04]  /*3430*/  SHFL.BFLY PT, R7, R2, 0x10, 0x1f ;  /* 0x0e001f0002077f89 */ /* 0x000e2800000e0000 */
[----:B------:R-:W1:Y:S01]  /*3440*/  SHFL.BFLY PT, R13, R12, 0x4, 0x1f ;  /* 0x0c801f000c0d7f89 */ /* 0x000e6200000e0000 */
[----:B0-----:R-:W-:Y:S02]  /*3450*/  IMAD.IADD R7, R2, 0x1, R7 ;  /* 0x0000000102077824 */ /* 0x001fe400078e0207 */
[----:B-1----:R-:W-:-:S03]  /*3460*/  IMAD.IADD R13, R12, 0x1, R13 ;  /* 0x000000010c0d7824 */ /* 0x002fc600078e020d */
[----:B------:R-:W0:Y:S04]  /*3470*/  SHFL.BFLY PT, R4, R7, 0x8, 0x1f ;  /* 0x0d001f0007047f89 */ /* 0x000e2800000e0000 */
[----:B------:R-:W1:Y:S01]  /*3480*/  SHFL.BFLY PT, R10, R13, 0x2, 0x1f ;  /* 0x0c401f000d0a7f89 */ /* 0x000e6200000e0000 */
[----:B0-----:R-:W-:Y:S02]  /*3490*/  IMAD.IADD R4, R7, 0x1, R4 ;  /* 0x0000000107047824 */ /* 0x001fe400078e0204 */
[----:B-1----:R-:W-:-:S03]  /*34a0*/  IMAD.IADD R10, R13, 0x1, R10 ;  /* 0x000000010d0a7824 */ /* 0x002fc600078e020a */
[----:B------:R-:W0:Y:S04]  /*34b0*/  SHFL.BFLY PT, R11, R4, 0x4, 0x1f ;  /* 0x0c801f00040b7f89 */ /* 0x000e2800000e0000 */
[----:B------:R-:W1:Y:S01]  /*34c0*/  SHFL.BFLY PT, R79, R10, 0x1, 0x1f ;  /* 0x0c201f000a4f7f89 */ /* 0x000e6200000e0000 */
[----:B0-----:R-:W-:Y:S02]  /*34d0*/  IMAD.IADD R11, R4, 0x1, R11 ;  /* 0x00000001040b7824 */ /* 0x001fe400078e020b */
[----:B-1----:R-:W-:-:S05]  /*34e0*/  IMAD.IADD R6, R10, 0x1, R79 ;  /* 0x000000010a067824 */ /* 0x002fca00078e024f */
[----:B------:R-:W-:-:S13]  /*34f0*/  ISETP.NE.AND P6, PT, R11, R6, PT ;  /* 0x000000060b00720c */ /* 0x000fda0003fc5270 */
[----:B------:R-:W-:Y:S05]  /*3500*/  @!P6 EXIT ;  /* 0x000000000000e94d */ /* 0x000fea0003800000 */
[----:B------:R-:W0:Y:S01]  /*3510*/  LDS R146, [R148] ;  /* 0x0000000094927984 */ /* 0x000e220000000800 */
[--C-:B------:R-:W-:Y:S01]  /*3520*/  FADD R47, R47, -R144.reuse ;  /* 0x800000902f2f7221 */ /* 0x100fe20000000000 */
[--C-:B------:R-:W-:Y:S01]  /*3530*/  FADD R27, R27, -R144.reuse ;  /* 0x800000901b1b7221 */ /* 0x100fe20000000000 */
[--C-:B------:R-:W-:Y:S01]  /*3540*/  FADD R9, R9, -R144.reuse ;  /* 0x8000009009097221 */ /* 0x100fe20000000000 */
[--C-:B------:R-:W-:Y:S01]  /*3550*/  FADD R5, R5, -R144.reuse ;  /* 0x8000009005057221 */ /* 0x100fe20000000000 */
[----:B------:R-:W-:Y:S01]  /*3560*/  ISETP.GE.AND P6, PT, R3, UR8, PT ;  /* 0x0000000803007c0c */ /* 0x000fe2000bfc6270 */
[--C-:B------:R-:W-:Y:S01]  /*3570*/  FADD R23, R23, -R144.reuse ;  /* 0x8000009017177221 */ /* 0x100fe20000000000 */
[----:B------:R-:W1:Y:S01]  /*3580*/  MUFU.EX2 R47, R47 ;  /* 0x0000002f002f7308 */ /* 0x000e620000000800 */
[--C-:B------:R-:W-:Y:S01]  /*3590*/  FADD R57, R57, -R144.reuse ;  /* 0x8000009039397221 */ /* 0x100fe20000000000 */
[--C-:B------:R-:W-:Y:S01]  /*35a0*/  FADD R37, R37, -R144.reuse ;  /* 0x8000009025257221 */ /* 0x100fe20000000000 */
[--C-:B------:R-:W-:Y:S01]  /*35b0*/  FADD R41, R41, -R144.reuse ;  /* 0x8000009029297221 */ /* 0x100fe20000000000 */
[--C-:B------:R-:W-:Y:S01]  /*35c0*/  FADD R39, R39, -R144.reuse ;  /* 0x8000009027277221 */ /* 0x100fe20000000000 */
[--C-:B------:R-:W-:Y:S01]  /*35d0*/  FADD R67, R67, -R144.reuse ;  /* 0x8000009043437221 */ /* 0x100fe20000000000 */
[--C-:B------:R-:W-:Y:S01]  /*35e0*/  FADD R71, R71, -R144.reuse ;  /* 0x8000009047477221 */ /* 0x100fe20000000000 */
[--C-:B------:R-:W-:Y:S01]  /*35f0*/  FADD R49, R49, -R144.reuse ;  /* 0x8000009031317221 */ /* 0x100fe20000000000 */
[----:B------:R-:W-:Y:S01]  /*3600*/  MUFU.EX2 R27, R27 ;  /* 0x0000001b001b7308 */ /* 0x000fe20000000800 */
[--C-:B------:R-:W-:Y:S01]  /*3610*/  FADD R25, R25, -R144.reuse ;  /* 0x8000009019197221 */ /* 0x100fe20000000000 */
[--C-:B------:R-:W-:Y:S01]  /*3620*/  FADD R17, R17, -R144.reuse ;  /* 0x8000009011117221 */ /* 0x100fe20000000000 */
[--C-:B------:R-:W-:Y:S01]  /*3630*/  FADD R45, R45, -R144.reuse ;  /* 0x800000902d2d7221 */ /* 0x100fe20000000000 */
[----:B------:R-:W-:Y:S01]  /*3640*/  FADD R53, R53, -R144 ;  /* 0x8000009035357221 */ /* 0x000fe20000000000 */
[----:B------:R-:W-:Y:S01]  /*3650*/  BAR.SYNC.DEFER_BLOCKING 0x0 ;  /* 0x0000000000007b1d */ /* 0x000fe20000010000 */
[----:B------:R-:W-:-:S02]  /*3660*/  SHF.R.U32.HI R153, RZ, 0x2, R0 ;  /* 0x00000002ff997819 */ /* 0x000fc40000011600 */
[----:B------:R-:W-:Y:S02]  /*3670*/  CS2R R12, SRZ ;  /* 0x00000000000c7805 */ /* 0x000fe4000001ff00 */
[C---:B------:R-:W-:Y:S02]  /*3680*/  LOP3.LUT R149, R0.reuse, 0xf, RZ, 0xc0, !PT ;  /* 0x0000000f00957812 */ /* 0x040fe400078ec0ff */
[----:B-1----:R-:W-:Y:S01]  /*3690*/  FSEL R186, R47, RZ, !P6 ;  /* 0x000000ff2fba7208 */ /* 0x002fe20007000000 */
[----:B------:R-:W-:Y:S01]  /*36a0*/  MUFU.EX2 R9, R9 ;  /* 0x0000000900097308 */ /* 0x000fe20000000800 */
[----:B------:R-:W-:Y:S02]  /*36b0*/  SGXT.U32 R153, R153, 0x3 ;  /* 0x000000039999781a */ /* 0x000fe40000000000 */
[----:B------:R-:W-:Y:S02]  /*36c0*/  LOP3.LUT R182, R0, 0x10, RZ, 0xc0, !PT ;  /* 0x0000001000b67812 */ /* 0x000fe400078ec0ff */
[----:B------:R-:W-:-:S02]  /*36d0*/  LEA R151, R149, UR4, 0x2 ;  /* 0x0000000495977c11 */ /* 0x000fc4000f8e10ff */
[----:B------:R-:W-:Y:S01]  /*36e0*/  LEA R153, R153, UR4, 0x2 ;  /* 0x0000000499997c11 */ /* 0x000fe2000f8e10ff */
[----:B------:R-:W-:Y:S01]  /*36f0*/  MUFU.EX2 R5, R5 ;  /* 0x0000000500057308 */ /* 0x000fe20000000800 */
[--C-:B0-----:R-:W-:Y:S01]  /*3700*/  FADD R61, R61, -R146.reuse ;  /* 0x800000923d3d7221 */ /* 0x101fe20000000000 */
[--C-:B------:R-:W-:Y:S01]  /*3710*/  FADD R33, R33, -R146.reuse ;  /* 0x8000009221217221 */ /* 0x100fe20000000000 */
[--C-:B------:R-:W-:Y:S01]  /*3720*/  FADD R31, R31, -R146.reuse ;  /* 0x800000921f1f7221 */ /* 0x100fe20000000000 */
[--C-:B------:R-:W-:Y:S01]  /*3730*/  FADD R35, R35, -R146.reuse ;  /* 0x8000009223237221 */ /* 0x100fe20000000000 */
[--C-:B------:R-:W-:Y:S01]  /*3740*/  FADD R63, R63, -R146.reuse ;  /* 0x800000923f3f7221 */ /* 0x100fe20000000000 */
[--C-:B------:R-:W-:Y:S02]  /*3750*/  FADD R59, R59, -R146.reuse ;  /* 0x800000923b3b7221 */ /* 0x100fe40000000000 */
[----:B------:R-:W0:Y:S01]  /*3760*/  MUFU.EX2 R61, R61 ;  /* 0x0000003d003d7308 */ /* 0x000e220000000800 */
[--C-:B------:R-:W-:Y:S01]  /*3770*/  FADD R65, R65, -R146.reuse ;  /* 0x8000009241417221 */ /* 0x100fe20000000000 */
[--C-:B------:R-:W-:Y:S01]  /*3780*/  FADD R43, R43, -R146.reuse ;  /* 0x800000922b2b7221 */ /* 0x100fe20000000000 */
[--C-:B------:R-:W-:Y:S01]  /*3790*/  FADD R69, R69, -R146.reuse ;  /* 0x8000009245457221 */ /* 0x100fe20000000000 */
[--C-:B------:R-:W-:Y:S01]  /*37a0*/  FADD R15, R15, -R146.reuse ;  /* 0x800000920f0f7221 */ /* 0x100fe20000000000 */
[--C-:B------:R-:W-:Y:S01]  /*37b0*/  FADD R21, R21, -R146.reuse ;  /* 0x8000009215157221 */ /* 0x100fe20000000000 */
[--C-:B------:R-:W-:Y:S01]  /*37c0*/  FADD R51, R51, -R146.reuse ;  /* 0x8000009233337221 */ /* 0x100fe20000000000 */
[--C-:B------:R-:W-:Y:S01]  /*37d0*/  FADD R29, R29, -R146.reuse ;  /* 0x800000921d1d7221 */ /* 0x100fe20000000000 */
[----:B------:R-:W1:Y:S01]  /*37e0*/  MUFU.EX2 R33, R33 ;  /* 0x0000002100217308 */ /* 0x000e620000000800 */
[--C-:B------:R-:W-:Y:S01]  /*37f0*/  FADD R19, R19, -R146.reuse ;  /* 0x8000009213137221 */ /* 0x100fe20000000000 */
[--C-:B------:R-:W-:Y:S01]  /*3800*/  FADD R73, R73, -R146.reuse ;  /* 0x8000009249497221 */ /* 0x100fe20000000000 */
[----:B------:R-:W-:-:S05]  /*3810*/  FADD R55, R55, -R146 ;  /* 0x8000009237377221 */ /* 0x000fca0000000000 */
[----:B------:R-:W2:Y:S01]  /*3820*/  MUFU.EX2 R31, R31 ;  /* 0x0000001f001f7308 */ /* 0x000ea20000000800 */
[----:B0-----:R-:W-:Y:S02]  /*3830*/  FSEL R185, R61, RZ, !P6 ;  /* 0x000000ff3db97208 */ /* 0x001fe40007000000 */
[----:B------:R-:W-:-:S04]  /*3840*/  ISETP.GE.AND P6, PT, R32, UR8, PT ;  /* 0x0000000820007c0c */ /* 0x000fc8000bfc6270 */
[----:B------:R-:W-:Y:S01]  /*3850*/  FSEL R187, R27, RZ, !P6 ;  /* 0x000000ff1bbb7208 */ /* 0x000fe20007000000 */
[----:B------:R-:W0:Y:S01]  /*3860*/  MUFU.EX2 R35, R35 ;  /* 0x0000002300237308 */ /* 0x000e220000000800 */
[----:B-1----:R-:W-:Y:S02]  /*3870*/  FSEL R178, R33, RZ, !P6 ;  /* 0x000000ff21b27208 */ /* 0x002fe40007000000 */
[----:B------:R-:W-:Y:S01]  /*3880*/  ISETP.GE.AND P6, PT, R8, UR8, PT ;  /* 0x0000000808007c0c */ /* 0x000fe2000bfc6270 */
[----:B------:R-:W-:Y:S02]  /*3890*/  FADD R3, R186, R187 ;  /* 0x000000bbba037221 */ /* 0x000fe40000000000 */
[----:B------:R-:W-:Y:S01]  /*38a0*/  FADD R2, R185, R178 ;  /* 0x000000b2b9027221 */ /* 0x000fe20000000000 */
[----:B------:R-:W-:Y:S01]  /*38b0*/  FSEL R184, R9, RZ, !P6 ;  /* 0x000000ff09b87208 */ /* 0x000fe20007000000 */
[----:B------:R-:W1:Y:S01]  /*38c0*/  MUFU.EX2 R23, R23 ;  /* 0x0000001700177308 */ /* 0x000e620000000800 */
[----:B--2---:R-:W-:-:S02]  /*38d0*/  FSEL R183, R31, RZ, !P6 ;  /* 0x000000ff1fb77208 */ /* 0x004fc40007000000 */
[----:B------:R-:W-:Y:S01]  /*38e0*/  ISETP.GE.AND P6, PT, R36, UR8, PT ;  /* 0x0000000824007c0c */ /* 0x000fe2000bfc6270 */
[----:B------:R-:W-:-:S03]  /*38f0*/  FADD R4, R184, R3 ;  /* 0x00000003b8047221 */ /* 0x000fc60000000000 */
[----:B------:R-:W-:Y:S01]  /*3900*/  FSEL R179, R5, RZ, !P6 ;  /* 0x000000ff05b37208 */ /* 0x000fe20007000000 */
[----:B------:R-:W2:Y:S01]  /*3910*/  MUFU.EX2 R63, R63 ;  /* 0x0000003f003f7308 */ /* 0x000ea20000000800 */
[----:B0-----:R-:W-:Y:S01]  /*3920*/  FSEL R180, R35, RZ, !P6 ;  /* 0x000000ff23b47208 */ /* 0x001fe20007000000 */
[----:B------:R-:W-:Y:S01]  /*3930*/  FADD R5, R183, R2 ;  /* 0x00000002b7057221 */ /* 0x000fe20000000000 */
[----:B------:R-:W-:Y:S01]  /*3940*/  ISETP.GE.AND P6, PT, R20, UR8, PT ;  /* 0x0000000814007c0c */ /* 0x000fe2000bfc6270 */
[----:B------:R-:W-:Y:S02]  /*3950*/  FADD R3, R179, R4 ;  /* 0x00000004b3037221 */ /* 0x000fe40000000000 */
[----:B------:R-:W-:Y:S02]  /*3960*/  FADD R2, R180, R5 ;  /* 0x00000005b4027221 */ /* 0x000fe40000000000 */
[----:B------:R-:W0:Y:S01]  /*3970*/  MUFU.EX2 R57, R57 ;  /* 0x0000003900397308 */ /* 0x000e220000000800 */
[----:B-1----:R-:W-:-:S05]  /*3980*/  FSEL R176, R23, RZ, !P6 ;  /* 0x000000ff17b07208 */ /* 0x002fca0007000000 */
[----:B------:R-:W-:Y:S02]  /*3990*/  FADD R4, R176, R3 ;  /* 0x00000003b0047221 */ /* 0x000fe40000000000 */
[----:B------:R-:W1:Y:S01]  /*39a0*/  MUFU.EX2 R59, R59 ;  /* 0x0000003b003b7308 */ /* 0x000e620000000800 */
[----:B--2---:R-:W-:Y:S02]  /*39b0*/  FSEL R175, R63, RZ, !P6 ;  /* 0x000000ff3faf7208 */ /* 0x004fe40007000000 */
[----:B------:R-:W-:-:S03]  /*39c0*/  ISETP.GE.AND P6, PT, R24, UR8, PT ;  /* 0x0000000818007c0c */ /* 0x000fc6000bfc6270 */
[----:B------:R-:W-:Y:S02]  /*39d0*/  FADD R3, R175, R2 ;  /* 0x00000002af037221 */ /* 0x000fe40000000000 */
[----:B------:R-:W2:Y:S01]  /*39e0*/  MUFU.EX2 R37, R37 ;  /* 0x0000002500257308 */ /* 0x000ea20000000800 */
[----:B0-----:R-:W-:-:S05]  /*39f0*/  FSEL R177, R57, RZ, !P6 ;  /* 0x000000ff39b17208 */ /* 0x001fca0007000000 */
[----:B------:R-:W-:Y:S02]  /*3a00*/  FADD R4, R177, R4 ;  /* 0x00000004b1047221 */ /* 0x000fe40000000000 */
[----:B------:R-:W0:Y:S01]  /*3a10*/  MUFU.EX2 R65, R65 ;  /* 0x0000004100417308 */ /* 0x000e220000000800 */
[----:B-1----:R-:W-:Y:S02]  /*3a20*/  FSEL R162, R59, RZ, !P6 ;  /* 0x000000ff3ba27208 */ /* 0x002fe40007000000 */
[----:B------:R-:W-:-:S03]  /*3a30*/  ISETP.GE.AND P6, PT, R22, UR8, PT ;  /* 0x0000000816007c0c */ /* 0x000fc6000bfc6270 */
[----:B------:R-:W-:Y:S02]  /*3a40*/  FADD R3, R162, R3 ;  /* 0x00000003a2037221 */ /* 0x000fe40000000000 */
[----:B------:R-:W1:Y:S01]  /*3a50*/  MUFU.EX2 R41, R41 ;  /* 0x0000002900297308 */ /* 0x000e620000000800 */
[----:B--2---:R-:W-:-:S05]  /*3a60*/  FSEL R173, R37, RZ, !P6 ;  /* 0x000000ff25ad7208 */ /* 0x004fca0007000000 */
[----:B------:R-:W-:Y:S02]  /*3a70*/  FADD R5, R173, R4 ;  /* 0x00000004ad057221 */ /* 0x000fe40000000000 */
[----:B------:R-:W2:Y:S01]  /*3a80*/  MUFU.EX2 R43, R43 ;  /* 0x0000002b002b7308 */ /* 0x000ea20000000800 */
[----:B0-----:R-:W-:Y:S02]  /*3a90*/  FSEL R174, R65, RZ, !P6 ;  /* 0x000000ff41ae7208 */ /* 0x001fe40007000000 */
[----:B------:R-:W-:-:S03]  /*3aa0*/  ISETP.GE.AND P6, PT, R26, UR8, PT ;  /* 0x000000081a007c0c */ /* 0x000fc6000bfc6270 */
        /* <DEDUP_REMOVED lines=20> */
[----:B------:R-:W-:-:S03]  /*3bf0*/  ISETP.GE.U32.AND P6, PT, R0, 0x40, PT ;  /* 0x000000400000780c */ /* 0x000fc60003fc6070 */
[----:B------:R-:W-:Y:S02]  /*3c00*/  FADD R2, R158, R5 ;  /* 0x000000059e027221 */ /* 0x000fe40000000000 */
[----:B------:R-:W0:Y:S01]  /*3c10*/  MUFU.EX2 R49, R49 ;  /* 0x0000003100317308 */ /* 0x000e220000000800 */
[----:B-1----:R-:W-:-:S05]  /*3c20*/  FSEL R172, R71, RZ, !P0 ;  /* 0x000000ff47ac7208 */ /* 0x002fca0004000000 */
[----:B------:R-:W-:Y:S02]  /*3c30*/  FADD R4, R172, R3 ;  /* 0x00000003ac047221 */ /* 0x000fe40000000000 */
[----:B------:R-:W1:Y:S01]  /*3c40*/  MUFU.EX2 R51, R51 ;  /* 0x0000003300337308 */ /* 0x000e620000000800 */
[----:B--2---:R-:W-:Y:S02]  /*3c50*/  FSEL R167, R21, RZ, !P0 ;  /* 0x000000ff15a77208 */ /* 0x004fe40004000000 */
[----:B------:R-:W-:-:S03]  /*3c60*/  LOP3.LUT P0, RZ, R0, 0x3, RZ, 0xc0, !PT ;  /* 0x0000000300ff7812 */ /* 0x000fc6000780c0ff */
[----:B------:R-:W-:Y:S02]  /*3c70*/  FADD R5, R167, R2 ;  /* 0x00000002a7057221 */ /* 0x000fe40000000000 */
[----:B------:R-:W2:Y:S01]  /*3c80*/  MUFU.EX2 R25, R25 ;  /* 0x0000001900197308 */ /* 0x000ea20000000800 */
[----:B0-----:R-:W-:-:S05]  /*3c90*/  FSEL R159, R49, RZ, !P1 ;  /* 0x000000ff319f7208 */ /* 0x001fca0004800000 */
[----:B------:R-:W-:Y:S02]  /*3ca0*/  FADD R3, R159, R4 ;  /* 0x000000049f037221 */ /* 0x000fe40000000000 */
[----:B------:R-:W0:Y:S01]  /*3cb0*/  MUFU.EX2 R29, R29 ;  /* 0x0000001d001d7308 */ /* 0x000e220000000800 */
[----:B-1----:R-:W-:-:S05]  /*3cc0*/  FSEL R160, R51, RZ, !P1 ;  /* 0x000000ff33a07208 */ /* 0x002fca0004800000 */
[----:B------:R-:W-:Y:S02]  /*3cd0*/  FADD R5, R160, R5 ;  /* 0x00000005a0057221 */ /* 0x000fe40000000000 */
[----:B------:R-:W1:Y:S01]  /*3ce0*/  MUFU.EX2 R17, R17 ;  /* 0x0000001100117308 */ /* 0x000e620000000800 */
[----:B--2---:R-:W-:-:S05]  /*3cf0*/  FSEL R170, R25, RZ, !P2 ;  /* 0x000000ff19aa7208 */ /* 0x004fca0005000000 */
[----:B------:R-:W-:Y:S02]  /*3d00*/  FADD R2, R170, R3 ;  /* 0x00000003aa027221 */ /* 0x000fe40000000000 */
[----:B------:R-:W2:Y:S01]  /*3d10*/  MUFU.EX2 R19, R19 ;  /* 0x0000001300137308 */ /* 0x000ea20000000800 */
[----:B0-----:R-:W-:-:S05]  /*3d20*/  FSEL R152, R29, RZ, !P2 ;  /* 0x000000ff1d987208 */ /* 0x001fca0005000000 */
[----:B------:R-:W-:Y:S02]  /*3d30*/  FADD R4, R152, R5 ;  /* 0x0000000598047221 */ /* 0x000fe40000000000 */
[----:B------:R-:W0:Y:S01]  /*3d40*/  MUFU.EX2 R45, R45 ;  /* 0x0000002d002d7308 */ /* 0x000e220000000800 */
[----:B-1----:R-:W-:Y:S02]  /*3d50*/  FSEL R161, R17, RZ, !P3 ;  /* 0x000000ff11a17208 */ /* 0x002fe40005800000 */
[----:B------:R-:W-:-:S03]  /*3d60*/  CS2R R16, SRZ ;  /* 0x0000000000107805 */ /* 0x000fc6000001ff00 */
[----:B------:R-:W-:Y:S02]  /*3d70*/  FADD R3, R161, R2 ;  /* 0x00000002a1037221 */ /* 0x000fe40000000000 */
[----:B------:R-:W1:Y:S01]  /*3d80*/  MUFU.EX2 R73, R73 ;  /* 0x0000004900497308 */ /* 0x000e620000000800 */
[----:B--2---:R-:W-:Y:S02]  /*3d90*/  FSEL R155, R19, RZ, !P3 ;  /* 0x000000ff139b7208 */ /* 0x004fe40005800000 */
[----:B------:R-:W-:-:S03]  /*3da0*/  CS2R R18, SRZ ;  /* 0x0000000000127805 */ /* 0x000fc6000001ff00 */
[----:B------:R-:W-:Y:S02]  /*3db0*/  FADD R5, R155, R4 ;  /* 0x000000049b057221 */ /* 0x000fe40000000000 */
[----:B------:R-:W2:Y:S01]  /*3dc0*/  MUFU.EX2 R53, R53 ;  /* 0x0000003500357308 */ /* 0x000ea20000000800 */
[----:B0-----:R-:W-:-:S05]  /*3dd0*/  FSEL R154, R45, RZ, !P4 ;  /* 0x000000ff2d9a7208 */ /* 0x001fca0006000000 */
[----:B------:R-:W-:Y:S02]  /*3de0*/  FADD R2, R154, R3 ;  /* 0x000000039a027221 */ /* 0x000fe40000000000 */
[----:B------:R-:W0:Y:S01]  /*3df0*/  MUFU.EX2 R55, R55 ;  /* 0x0000003700377308 */ /* 0x000e220000000800 */
[----:B-1----:R-:W-:-:S05]  /*3e00*/  FSEL R168, R73, RZ, !P4 ;  /* 0x000000ff49a87208 */ /* 0x002fca0006000000 */
[----:B------:R-:W-:Y:S01]  /*3e10*/  FADD R4, R168, R5 ;  /* 0x00000005a8047221 */ /* 0x000fe20000000000 */
[----:B--2---:R-:W-:-:S05]  /*3e20*/  FSEL R163, R53, RZ, !P5 ;  /* 0x000000ff35a37208 */ /* 0x004fca0006800000 */
[----:B------:R-:W-:Y:S01]  /*3e30*/  FADD R2, R163, R2 ;  /* 0x00000002a3027221 */ /* 0x000fe20000000000 */
[----:B0-----:R-:W-:-:S04]  /*3e40*/  FSEL R157, R55, RZ, !P5 ;  /* 0x000000ff379d7208 */ /* 0x001fc80006800000 */
[----:B------:R-:W0:Y:S01]  /*3e50*/  SHFL.BFLY PT, R3, R2, 0x2, 0x1f ;  /* 0x0c401f0002037f89 */ /* 0x000e2200000e0000 */
[----:B------:R-:W-:-:S05]  /*3e60*/  FADD R4, R157, R4 ;  /* 0x000000049d047221 */ /* 0x000fca0000000000 */
[----:B------:R-:W1:Y:S01]  /*3e70*/  SHFL.BFLY PT, R5, R4, 0x2, 0x1f ;  /* 0x0c401f0004057f89 */ /* 0x000e6200000e0000 */
[----:B0-----:R-:W-:Y:S01]  /*3e80*/  FADD R3, R2, R3 ;  /* 0x0000000302037221 */ /* 0x001fe20000000000 */
[----:B------:R-:W-:-:S04]  /*3e90*/  LOP3.LUT R2, R0, 0x7f, RZ, 0xc0, !PT ;  /* 0x0000007f00027812 */ /* 0x000fc800078ec0ff */
[----:B------:R-:W0:Y:S01]  /*3ea0*/  SHFL.BFLY PT, R6, R3, 0x1, 0x1f ;  /* 0x0c201f0003067f89 */ /* 0x000e2200000e0000 */
[----:B------:R-:W-:Y:S01]  /*3eb0*/  PRMT R2, R2, 0x6540, R139 ;  /* 0x0000654002027816 */ /* 0x000fe2000000008b */
[----:B-1----:R-:W-:-:S03]  /*3ec0*/  FADD R5, R4, R5 ;  /* 0x0000000504057221 */ /* 0x002fc60000000000 */
[C---:B------:R-:W-:Y:S02]  /*3ed0*/  ISETP.GE.AND P1, PT, R2.reuse, UR8, PT ;  /* 0x0000000802007c0c */ /* 0x040fe4000bf26270 */
[----:B------:R-:W1:Y:S01]  /*3ee0*/  SHFL.BFLY PT, R8, R5, 0x1, 0x1f ;  /* 0x0c201f0005087f89 */ /* 0x000e6200000e0000 */
[----:B0-----:R-:W-:Y:S01]  /*3ef0*/  FADD R6, R3, R6 ;  /* 0x0000000603067221 */ /* 0x001fe20000000000 */
[----:B------:R-:W-:-:S04]  /*3f00*/  LOP3.LUT R3, R2, 0x80, RZ, 0xfc, !PT ;  /* 0x0000008002037812 */ /* 0x000fc800078efcff */
[----:B------:R-:W-:Y:S01]  /*3f10*/  @!P0 STS [R75], R6 ;  /* 0x000000064b008388 */ /* 0x000fe20000000800 */
[----:B-1----:R-:W-:Y:S01]  /*3f20*/  FADD R8, R5, R8 ;  /* 0x0000000805087221 */ /* 0x002fe20000000000 */
[----:B------:R-:W-:-:S04]  /*3f30*/  IMAD.MOV.U32 R5, RZ, RZ, 0x2 ;  /* 0x00000002ff057424 */ /* 0x000fc800078e00ff */
[----:B------:R0:W-:Y:S01]  /*3f40*/  @!P0 STS [R77], R8 ;  /* 0x000000084d008388 */ /* 0x0001e20000000800 */
[----:B------:R-:W-:Y:S01]  /*3f50*/  BAR.SYNC.DEFER_BLOCKING 0x0 ;  /* 0x0000000000007b1d */ /* 0x000fe20000010000 */
[----:B------:R-:W-:-:S04]  /*3f60*/  ISETP.GE.AND P0, PT, R3, UR8, PT ;  /* 0x0000000803007c0c */ /* 0x000fc8000bf06270 */
[----:B------:R-:W-:Y:S02]  /*3f70*/  SEL R2, RZ, 0x1, P0 ;  /* 0x00000001ff027807 */ /* 0x000fe40000000000 */
[----:B0-----:R-:W-:-:S07]  /*3f80*/  CS2R R8, SRZ ;  /* 0x0000000000087805 */ /* 0x001fce000001ff00 */
[----:B------:R-:W-:Y:S01]  /*3f90*/  @P0 IMAD.MOV R5, RZ, RZ, 0x1 ;  /* 0x00000001ff050424 */ /* 0x000fe200078e02ff */
[C---:B------:R-:W-:Y:S01]  /*3fa0*/  LOP3.LUT P0, RZ, R0.reuse, 0x1f, RZ, 0xc0, !PT ;  /* 0x0000001f00ff7812 */ /* 0x040fe2000780c0ff */
[----:B------:R-:W-:Y:S01]  /*3fb0*/  @P1 IMAD.MOV R5, RZ, RZ, R2 ;  /* 0x000000ffff051224 */ /* 0x000fe200078e0202 */
[----:B------:R-:W-:Y:S02]  /*3fc0*/  LEA R2, R145, UR4, 0x2 ;  /* 0x0000000491027c11 */ /* 0x000fe4000f8e10ff */
[C---:B------:R-:W-:Y:S01]  /*3fd0*/  ISETP.GE.U32.AND P1, PT, R0.reuse, 0x4, PT ;  /* 0x000000040000780c */ /* 0x040fe20003f26070 */
[----:B------:R-:W0:Y:S01]  /*3fe0*/  REDUX.SUM.S32 UR5, R5 ;  /* 0x00000000050573c4 */ /* 0x000e22000000c200 */
[----:B------:R-:W1:Y:S01]  /*3ff0*/  @!P6 LDS R7, [R140+UR4] ;  /* 0x000000048c07e984 */ /* 0x000e620008000800 */
[----:B------:R-:W-:-:S03]  /*4000*/  LOP3.LUT P6, RZ, R0, 0x3c3, RZ, 0xc0, !PT ;  /* 0x000003c300ff7812 */ /* 0x000fc600078cc0ff */
[----:B-1----:R-:W1:Y:S02]  /*4010*/  SHFL.BFLY PT, R4, R7, 0x2, 0x1f ;  /* 0x0c401f0007047f89 */ /* 0x002e6400000e0000 */
[----:B-1----:R-:W-:Y:S01]  /*4020*/  FADD R4, R7, R4 ;  /* 0x0000000407047221 */ /* 0x002fe20000000000 */
[----:B0-----:R-:W-:-:S04]  /*4030*/  IMAD.U32 R7, RZ, RZ, UR5 ;  /* 0x00000005ff077e24 */ /* 0x001fc8000f8e00ff */
[----:B------:R-:W0:Y:S02]  /*4040*/  SHFL.BFLY PT, R3, R4, 0x1, 0x1f ;  /* 0x0c201f0004037f89 */ /* 0x000e2400000e0000 */
[----:B0-----:R-:W-:-:S05]  /*4050*/  FADD R3, R4, R3 ;  /* 0x0000000304037221 */ /* 0x001fca0000000000 */
[----:B------:R-:W-:Y:S01]  /*4060*/  @!P6 STS [R140+UR4], R3 ;  /* 0x000000038c00e988 */ /* 0x000fe20008000804 */
[----:B------:R-:W-:Y:S06]  /*4070*/  BAR.SYNC.DEFER_BLOCKING 0x0 ;  /* 0x0000000000007b1d */ /* 0x000fec0000010000 */
[----:B------:R0:W-:Y:S04]  /*4080*/  LDS R147, [R14] ;  /* 0x000000000e937984 */ /* 0x0001e80000000800 */
[----:B------:R-:W-:Y:S01]  /*4090*/  LDS R148, [R148] ;  /* 0x0000000094947984 */ /* 0x000fe20000000800 */
[----:B------:R-:W-:Y:S01]  /*40a0*/  BAR.SYNC.DEFER_BLOCKING 0x0 ;  /* 0x0000000000007b1d */ /* 0x000fe20000010000 */
[----:B0-----:R-:W-:-:S05]  /*40b0*/  CS2R R14, SRZ ;  /* 0x00000000000e7805 */ /* 0x001fca000001ff00 */
[----:B------:R0:W-:Y:S02]  /*40c0*/  @!P0 STS [R2], R7 ;  /* 0x0000000702008388 */ /* 0x0001e40000000800 */
[----:B------:R-:W-:Y:S01]  /*40d0*/  BAR.SYNC.DEFER_BLOCKING 0x0 ;  /* 0x0000000000007b1d */ /* 0x000fe20000010000 */
[----:B0-----:R-:W-:-:S05]  /*40e0*/  CS2R R6, SRZ ;  /* 0x0000000000067805 */ /* 0x001fca000001ff00 */
[----:B------:R-:W0:Y:S01]  /*40f0*/  @!P1 LDS R10, [R140+UR4] ;  /* 0x000000048c0a9984 */ /* 0x000e220008000800 */
[----:B------:R-:W-:-:S03]  /*4100*/  ISETP.NE.AND P1, PT, R0, RZ, PT ;  /* 0x000000ff0000720c */ /* 0x000fc60003f25270 */
[----:B0-----:R-:W0:Y:S02]  /*4110*/  SHFL.BFLY PT, R5, R10, 0x2, 0x1f ;  /* 0x0c401f000a057f89 */ /* 0x001e2400000e0000 */
[----:B0-----:R-:W-:Y:S01]  /*4120*/  IMAD.IADD R5, R10, 0x1, R5 ;  /* 0x000000010a057824 */ /* 0x001fe200078e0205 */
[----:B------:R-:W-:-:S04]  /*4130*/  CS2R R10, SRZ ;  /* 0x00000000000a7805 */ /* 0x000fc8000001ff00 */
[----:B------:R-:W0:Y:S02]  /*4140*/  SHFL.BFLY PT, R4, R5, 0x1, 0x1f ;  /* 0x0c201f0005047f89 */ /* 0x000e2400000e0000 */
[----:B0-----:R-:W-:-:S05]  /*4150*/  IMAD.IADD R3, R5, 0x1, R4 ;  /* 0x0000000105037824 */ /* 0x001fca00078e0204 */
[----:B------:R-:W-:Y:S01]  /*4160*/  @!P1 STS [R140+UR4], R3 ;  /* 0x000000038c009988 */ /* 0x000fe20008000804 */
[----:B------:R-:W-:Y:S06]  /*4170*/  BAR.SYNC.DEFER_BLOCKING 0x0 ;  /* 0x0000000000007b1d */ /* 0x000fec0000010000 */
[----:B------:R-:W0:Y:S02]  /*4180*/  LDS R4, [UR4] ;  /* 0x00000004ff047984 */ /* 0x000e240008000800 */
[----:B0-----:R-:W-:Y:S02]  /*4190*/  ISETP.GE.AND P0, PT, R4, 0x1, PT ;  /* 0x000000010400780c */ /* 0x001fe40003f06270 */
[----:B------:R-:W-:-:S11]  /*41a0*/  CS2R R4, SRZ ;  /* 0x0000000000047805 */ /* 0x000fd6000001ff00 */
[----:B------:R-:W-:Y:S05]  /*41b0*/  @!P0 BRA `(.L_x_0) ;  /* 0x0000002400788947 */ /* 0x000fea0003800000 */
[----:B------:R-:W0:Y:S01]  /*41c0*/  LDC.64 R6, c[0x0][0x220] ;  /* 0x00008800ff067b82 */ /* 0x000e220000000a00 */
[----:B------:R-:W-:Y:S01]  /*41d0*/  SHF.R.U32.HI R156, RZ, 0x4, R0 ;  /* 0x00000004ff9c7819 */ /* 0x000fe20000011600 */
[----:B------:R-:W-:Y:S02]  /*41e0*/  IMAD.SHL.U32 R3, R139, 0x100, RZ ;  /* 0x000001008b037824 */ /* 0x000fe400078e00ff */
[----:B------:R-:W-:Y:S01]  /*41f0*/  IMAD.SHL.U32 R71, R138, 0x80, RZ ;  /* 0x000000808a477824 */ /* 0x000fe200078e00ff */
[----:B------:R-:W-:Y:S01]  /*4200*/  SGXT.U32 R156, R156, 0x3 ;  /* 0x000000039c9c781a */ /* 0x000fe20000000000 */
[----:B------:R-:W-:Y:S01]  /*4210*/  IMAD.SHL.U32 R135, R181, 0x2, RZ ;  /* 0x00000002b5877824 */ /* 0x000fe200078e00ff */
[----:B------:R-:W-:Y:S02]  /*4220*/  LEA.HI R2, R0, R3, RZ, 0x1c ;  /* 0x0000000300027211 */ /* 0x000fe400078fe0ff */
[----:B------:R-:W-:Y:S02]  /*4230*/  PRMT R121, R156, 0x6540, R139 ;  /* 0x000065409c797816 */ /* 0x000fe4000000008b */
[----:B------:R-:W-:Y:S01]  /*4240*/  LOP3.LUT R90, R3, 0x8, R156, 0xfe, !PT ;  /* 0x00000008035a7812 */ /* 0x000fe200078efe9c */
[----:B------:R-:W-:Y:S01]  /*4250*/  VIADD R99, R2, 0x38 ;  /* 0x0000003802637836 */ /* 0x000fe20000000000 */
[C---:B------:R-:W-:Y:S01]  /*4260*/  LOP3.LUT R122, R121.reuse, 0x10, RZ, 0xfc, !PT ;  /* 0x00000010797a7812 */ /* 0x040fe200078efcff */
[C---:B------:R-:W-:Y:S01]  /*4270*/  IMAD.SHL.U32 R21, R121.reuse, 0x400, RZ ;  /* 0x0000040079157824 */ /* 0x040fe200078e00ff */
[C---:B------:R-:W-:Y:S01]  /*4280*/  LOP3.LUT R120, R121.reuse, 0x18, RZ, 0xfc, !PT ;  /* 0x0000001879787812 */ /* 0x040fe200078efcff */
[----:B------:R-:W-:Y:S01]  /*4290*/  IMAD.SHL.U32 R23, R90, 0x400, RZ ;  /* 0x000004005a177824 */ /* 0x000fe200078e00ff */
[C---:B------:R-:W-:Y:S01]  /*42a0*/  LOP3.LUT R107, R121.reuse, 0x28, RZ, 0xfc, !PT ;  /* 0x00000028796b7812 */ /* 0x040fe200078efcff */
[----:B------:R-:W-:Y:S01]  /*42b0*/  IMAD.SHL.U32 R29, R122, 0x400, RZ ;  /* 0x000004007a1d7824 */ /* 0x000fe200078e00ff */
[C---:B------:R-:W-:Y:S01]  /*42c0*/  LOP3.LUT R114, R121.reuse, 0x30, RZ, 0xfc, !PT ;  /* 0x0000003079727812 */ /* 0x040fe200078efcff */
[----:B------:R-:W-:Y:S01]  /*42d0*/  IMAD.SHL.U32 R31, R120, 0x400, RZ ;  /* 0x00000400781f7824 */ /* 0x000fe200078e00ff */
[----:B------:R-:W-:Y:S01]  /*42e0*/  LOP3.LUT R91, R121, 0x48, RZ, 0xfc, !PT ;  /* 0x00000048795b7812 */ /* 0x000fe200078efcff */
[----:B------:R-:W-:Y:S01]  /*42f0*/  IMAD.SHL.U32 R39, R107, 0x400, RZ ;  /* 0x000004006b277824 */ /* 0x000fe200078e00ff */
[----:B------:R-:W-:Y:S01]  /*4300*/  LOP3.LUT R115, R121, 0x20, RZ, 0xfc, !PT ;  /* 0x0000002079737812 */ /* 0x000fe200078efcff */
[----:B0-----:R-:W-:Y:S01]  /*4310*/  IMAD.WIDE R20, R21, 0x2, R6 ;  /* 0x0000000215147825 */ /* 0x001fe200078e0206 */
[----:B------:R-:W-:-:S02]  /*4320*/  LOP3.LUT R98, R121, 0x50, RZ, 0xfc, !PT ;  /* 0x0000005079627812 */ /* 0x000fc400078efcff */
[----:B------:R-:W-:Y:S01]  /*4330*/  LOP3.LUT R82, R121, 0x58, RZ, 0xfc, !PT ;  /* 0x0000005879527812 */ /* 0x000fe200078efcff */
[--C-:B------:R-:W-:Y:S01]  /*4340*/  IMAD.WIDE R22, R23, 0x2, R6.reuse ;  /* 0x0000000217167825 */ /* 0x100fe200078e0206 */
[C---:B------:R-:W-:Y:S02]  /*4350*/  LOP3.LUT R106, R121.reuse, 0x40, RZ, 0xfc, !PT ;  /* 0x00000040796a7812 */ /* 0x040fe400078efcff */
[----:B------:R-:W-:Y:S01]  /*4360*/  LOP3.LUT R75, R121, 0x68, RZ, 0xfc, !PT ;  /* 0x00000068794b7812 */ /* 0x000fe200078efcff */
[----:B------:R-:W-:Y:S01]  /*4370*/  IMAD.WIDE R28, R29, 0x2, R6 ;  /* 0x000000021d1c7825 */ /* 0x000fe200078e0206 */
[C---:B------:R-:W-:Y:S02]  /*4380*/  LOP3.LUT R74, R121.reuse, 0x70, RZ, 0xfc, !PT ;  /* 0x00000070794a7812 */ /* 0x040fe400078efcff */
[----:B------:R-:W-:Y:S01]  /*4390*/  LOP3.LUT R83, R121, 0x60, RZ, 0xfc, !PT ;  /* 0x0000006079537812 */ /* 0x000fe200078efcff */
[----:B------:R-:W-:Y:S01]  /*43a0*/  IMAD.WIDE R20, R71, 0x2, R20 ;  /* 0x0000000247147825 */ /* 0x000fe200078e0214 */
[----:B------:R-:W-:-:S02]  /*43b0*/  LOP3.LUT R97, R121, 0xe8, RZ, 0xfc, !PT ;  /* 0x000000e879617812 */ /* 0x000fc400078efcff */
[----:B------:R-:W-:Y:S01]  /*43c0*/  LOP3.LUT R104, R121, 0xe0, RZ, 0xfc, !PT ;  /* 0x000000e079687812 */ /* 0x000fe200078efcff */
[----:B------:R-:W-:Y:S01]  /*43d0*/  IMAD.WIDE R30, R31, 0x2, R6 ;  /* 0x000000021f1e7825 */ /* 0x000fe200078e0206 */
[-C--:B------:R-:W-:Y:S02]  /*43e0*/  IADD3 R20, P2, R20, R135.reuse, RZ ;  /* 0x0000008714147210 */ /* 0x080fe40007f5e0ff */
[----:B------:R-:W-:Y:S01]  /*43f0*/  LOP3.LUT R113, R121, 0xd8, RZ, 0xfc, !PT ;  /* 0x000000d879717812 */ /* 0x000fe200078efcff */
[----:B------:R-:W-:Y:S01]  /*4400*/  IMAD.WIDE R22, R71, 0x2, R22 ;  /* 0x0000000247167825 */ /* 0x000fe200078e0216 */
[C---:B------:R-:W-:Y:S02]  /*4410*/  LOP3.LUT R112, R121.reuse, 0xd0, RZ, 0xfc, !PT ;  /* 0x000000d079707812 */ /* 0x040fe400078efcff */
[----:B------:R-:W-:Y:S01]  /*4420*/  LOP3.LUT R105, R121, 0xc8, RZ, 0xfc, !PT ;  /* 0x000000c879697812 */ /* 0x000fe200078efcff */
[----:B------:R-:W-:Y:S01]  /*4430*/  IMAD.SHL.U32 R45, R114, 0x400, RZ ;  /* 0x00000400722d7824 */ /* 0x000fe200078e00ff */
[----:B------:R-:W-:Y:S01]  /*4440*/  IADD3 R22, P5, R22, R135, RZ ;  /* 0x0000008716167210 */ /* 0x000fe20007fbe0ff */
[----:B------:R-:W-:Y:S01]  /*4450*/  IMAD.WIDE R38, R39, 0x2, R6 ;  /* 0x0000000227267825 */ /* 0x000fe200078e0206 */
[----:B------:R-:W-:-:S02]  /*4460*/  LOP3.LUT R96, R121, 0xc0, RZ, 0xfc, !PT ;  /* 0x000000c079607812 */ /* 0x000fc400078efcff */
[----:B------:R-:W-:Y:S01]  /*4470*/  LOP3.LUT R88, R121, 0xb0, RZ, 0xfc, !PT ;  /* 0x000000b079587812 */ /* 0x000fe200078efcff */
[----:B------:R-:W-:Y:S01]  /*4480*/  IMAD.WIDE R28, R71, 0x2, R28 ;  /* 0x00000002471c7825 */ /* 0x000fe200078e021c */
[C---:B------:R-:W-:Y:S02]  /*4490*/  LOP3.LUT R89, R121.reuse, 0xa8, RZ, 0xfc, !PT ;  /* 0x000000a879597812 */ /* 0x040fe400078efcff */
[----:B------:R-:W-:Y:S01]  /*44a0*/  LOP3.LUT R81, R121, 0xa0, RZ, 0xfc, !PT ;  /* 0x000000a079517812 */ /* 0x000fe200078efcff */
[----:B------:R-:W-:Y:S01]  /*44b0*/  IMAD.SHL.U32 R47, R99, 0x400, RZ ;  /* 0x00000400632f7824 */ /* 0x000fe200078e00ff */
[----:B------:R-:W-:Y:S01]  /*44c0*/  LOP3.LUT R80, R121, 0x98, RZ, 0xfc, !PT ;  /* 0x0000009879507812 */ /* 0x000fe200078efcff */
[----:B------:R-:W-:Y:S01]  /*44d0*/  IMAD.WIDE R44, R45, 0x2, R6 ;  /* 0x000000022d2c7825 */ /* 0x000fe200078e0206 */
[C---:B------:R-:W-:Y:S02]  /*44e0*/  LOP3.LUT R72, R121.reuse, 0x90, RZ, 0xfc, !PT ;  /* 0x0000009079487812 */ /* 0x040fe400078efcff */
[----:B------:R-:W-:Y:S01]  /*44f0*/  LOP3.LUT R73, R121, 0x88, RZ, 0xfc, !PT ;  /* 0x0000008879497812 */ /* 0x000fe200078efcff */
[----:B------:R-:W-:Y:S01]  /*4500*/  IMAD.WIDE R30, R71, 0x2, R30 ;  /* 0x00000002471e7825 */ /* 0x000fe200078e021e */
[----:B------:R-:W-:-:S02]  /*4510*/  LOP3.LUT R67, R121, 0x80, RZ, 0xfc, !PT ;  /* 0x0000008079437812 */ /* 0x000fc400078efcff */
[----:B------:R-:W-:Y:S01]  /*4520*/  LOP3.LUT R66, R121, 0xf0, RZ, 0xfc, !PT ;  /* 0x000000f079427812 */ /* 0x000fe200078efcff */
[----:B------:R-:W-:Y:S02]  /*4530*/  IMAD.SHL.U32 R55, R91, 0x400, RZ ;  /* 0x000004005b377824 */ /* 0x000fe400078e00ff */
[----:B------:R-:W-:Y:S02]  /*4540*/  IMAD.SHL.U32 R37, R115, 0x400, RZ ;  /* 0x0000040073257824 */ /* 0x000fe400078e00ff */
[----:B------:R-:W-:Y:S01]  /*4550*/  IMAD.X R21, RZ, RZ, R21, P2 ;  /* 0x000000ffff157224 */ /* 0x000fe200010e0615 */
[----:B------:R-:W-:Y:S01]  /*4560*/  IADD3 R28, P2, R28, R135, RZ ;  /* 0x000000871c1c7210 */ /* 0x000fe20007f5e0ff */
[----:B------:R-:W-:-:S04]  /*4570*/  IMAD.WIDE R46, R47, 0x2, R6 ;  /* 0x000000022f2e7825 */ /* 0x000fc800078e0206 */
[----:B------:R-:W-:-:S04]  /*4580*/  IMAD.WIDE R38, R71, 0x2, R38 ;  /* 0x0000000247267825 */ /* 0x000fc800078e0226 */
[----:B------:R-:W-:Y:S01]  /*4590*/  IMAD.X R23, RZ, RZ, R23, P5 ;  /* 0x000000ffff177224 */ /* 0x000fe200028e0617 */
[----:B------:R-:W-:Y:S01]  /*45a0*/  IADD3 R30, P5, R30, R135, RZ ;  /* 0x000000871e1e7210 */ /* 0x000fe20007fbe0ff */
[----:B------:R-:W-:Y:S02]  /*45b0*/  IMAD.SHL.U32 R61, R98, 0x400, RZ ;  /* 0x00000400623d7824 */ /* 0x000fe400078e00ff */
[----:B------:R-:W-:-:S04]  /*45c0*/  IMAD.WIDE R36, R37, 0x2, R6 ;  /* 0x0000000225247825 */ /* 0x000fc800078e0206 */
[----:B------:R-:W-:-:S04]  /*45d0*/  IMAD.WIDE R54, R55, 0x2, R6 ;  /* 0x0000000237367825 */ /* 0x000fc800078e0206 */
[----:B------:R-:W-:-:S04]  /*45e0*/  IMAD.WIDE R44, R71, 0x2, R44 ;  /* 0x00000002472c7825 */ /* 0x000fc800078e022c */
        /* <DEDUP_REMOVED lines=12> */
[----:B------:R-:W-:Y:S01]  /*46b0*/  IMAD.WIDE R54, R71, 0x2, R54 ;  /* 0x0000000247367825 */ /* 0x000fe200078e0236 */
[----:B------:R-:W-:-:S03]  /*46c0*/  IADD3 R36, P6, R36, R135, RZ ;  /* 0x0000008724247210 */ /* 0x000fc60007fde0ff */
[----:B------:R-:W-:Y:S02]  /*46d0*/  VIADD R3, R2, 0x78 ;  /* 0x0000007802037836 */ /* 0x000fe40000000000 */
[----:B------:R-:W-:Y:S02]  /*46e0*/  IMAD.SHL.U32 R57, R74, 0x400, RZ ;  /* 0x000004004a397824 */ /* 0x000fe400078e00ff */
[----:B------:R-:W-:Y:S01]  /*46f0*/  IMAD.SHL.U32 R65, R83, 0x400, RZ ;  /* 0x0000040053417824 */ /* 0x000fe200078e00ff */
[----:B------:R-:W-:Y:S01]  /*4700*/  ISETP.GE.AND P3, PT, R3, UR8, PT ;  /* 0x0000000803007c0c */ /* 0x000fe2000bf66270 */
[----:B------:R-:W-:Y:S01]  /*4710*/  IMAD.X R39, RZ, RZ, R39, P2 ;  /* 0x000000ffff277224 */ /* 0x000fe200010e0627 */
[----:B------:R-:W-:Y:S01]  /*4720*/  IADD3 R46, P2, R46, R135, RZ ;  /* 0x000000872e2e7210 */ /* 0x000fe20007f5e0ff */
[C---:B------:R-:W-:Y:S02]  /*4730*/  VIADD R4, R2.reuse, 0xf8 ;  /* 0x000000f802047836 */ /* 0x040fe40000000000 */
[----:B------:R-:W-:-:S02]  /*4740*/  VIADD R2, R2, 0xb8 ;  /* 0x000000b802027836 */ /* 0x000fc40000000000 */
[----:B------:R-:W-:Y:S01]  /*4750*/  IMAD.WIDE R58, R59, 0x2, R6 ;  /* 0x000000023b3a7825 */ /* 0x000fe200078e0206 */
[----:B------:R-:W-:Y:S02]  /*4760*/  ISETP.GE.AND P0, PT, R4, UR8, PT ;  /* 0x0000000804007c0c */ /* 0x000fe4000bf06270 */
[----:B------:R-:W-:Y:S01]  /*4770*/  ISETP.GE.AND P4, PT, R2, UR8, PT ;  /* 0x0000000802007c0c */ /* 0x000fe2000bf86270 */
[----:B------:R-:W-:-:S04]  /*4780*/  IMAD.WIDE R60, R71, 0x2, R60 ;  /* 0x00000002473c7825 */ /* 0x000fc800078e023c */
[----:B------:R-:W-:Y:S01]  /*4790*/  IMAD.X R45, RZ, RZ, R45, P5 ;  /* 0x000000ffff2d7224 */ /* 0x000fe200028e062d */
[----:B------:R-:W-:Y:S01]  /*47a0*/  IADD3 R54, P5, R54, R135, RZ ;  /* 0x0000008736367210 */ /* 0x000fe20007fbe0ff */
[----:B------:R-:W-:Y:S02]  /*47b0*/  IMAD.SHL.U32 R51, R3, 0x400, RZ ;  /* 0x0000040003337824 */ /* 0x000fe400078e00ff */
[----:B------:R-:W-:-:S04]  /*47c0*/  IMAD.WIDE R64, R65, 0x2, R6 ;  /* 0x0000000241407825 */ /* 0x000fc800078e0206 */
[----:B------:R-:W-:-:S04]  /*47d0*/  IMAD.WIDE R56, R57, 0x2, R6 ;  /* 0x0000000239387825 */ /* 0x000fc800078e0206 */
[----:B------:R-:W-:-:S04]  /*47e0*/  IMAD.WIDE R52, R71, 0x2, R52 ;  /* 0x0000000247347825 */ /* 0x000fc800078e0234 */
[----:B------:R-:W-:-:S04]  /*47f0*/  IMAD.WIDE R62, R71, 0x2, R62 ;  /* 0x00000002473e7825 */ /* 0x000fc800078e023e */
[----:B------:R-:W-:Y:S02]  /*4800*/  IMAD.SHL.U32 R5, R4, 0x400, RZ ;  /* 0x0000040004057824 */ /* 0x000fe400078e00ff */
[----:B------:R-:W-:Y:S02]  /*4810*/  IMAD.SHL.U32 R19, R2, 0x400, RZ ;  /* 0x0000040002137824 */ /* 0x000fe400078e00ff */
[----:B------:R-:W-:Y:S02]  /*4820*/  IMAD.SHL.U32 R3, R97, 0x400, RZ ;  /* 0x0000040061037824 */ /* 0x000fe400078e00ff */
[----:B------:R-:W-:Y:S02]  /*4830*/  IMAD.SHL.U32 R9, R104, 0x400, RZ ;  /* 0x0000040068097824 */ /* 0x000fe400078e00ff */
[----:B------:R-:W-:Y:S02]  /*4840*/  IMAD.SHL.U32 R11, R113, 0x400, RZ ;  /* 0x00000400710b7824 */ /* 0x000fe400078e00ff */
[----:B------:R-:W-:-:S02]  /*4850*/  IMAD.SHL.U32 R13, R112, 0x400, RZ ;  /* 0x00000400700d7824 */ /* 0x000fc400078e00ff */
        /* <DEDUP_REMOVED lines=9> */
[----:B------:R-:W-:Y:S01]  /*48f0*/  IMAD.X R47, RZ, RZ, R47, P2 ;  /* 0x000000ffff2f7224 */ /* 0x000fe200010e062f */
[----:B------:R-:W-:Y:S01]  /*4900*/  IADD3 R60, P2, R60, R135, RZ ;  /* 0x000000873c3c7210 */ /* 0x000fe20007f5e0ff */
[----:B------:R-:W-:Y:S02]  /*4910*/  IMAD.SHL.U32 R69, R66, 0x400, RZ ;  /* 0x0000040042457824 */ /* 0x000fe400078e00ff */
[----:B------:R-:W-:-:S04]  /*4920*/  IMAD.WIDE R50, R51, 0x2, R6 ;  /* 0x0000000233327825 */ /* 0x000fc800078e0206 */
[----:B------:R-:W-:-:S04]  /*4930*/  IMAD.WIDE R58, R71, 0x2, R58 ;  /* 0x00000002473a7825 */ /* 0x000fc800078e023a */
[----:B------:R-:W-:Y:S01]  /*4940*/  IMAD.X R37, RZ, RZ, R37, P6 ;  /* 0x000000ffff257224 */ /* 0x000fe200030e0625 */
[-C--:B------:R-:W-:Y:S01]  /*4950*/  IADD3 R52, P6, R52, R135.reuse, RZ ;  /* 0x0000008734347210 */ /* 0x080fe20007fde0ff */
[----:B------:R-:W-:Y:S01]  /*4960*/  IMAD.X R55, RZ, RZ, R55, P5 ;  /* 0x000000ffff377224 */ /* 0x000fe200028e0637 */
[----:B------:R-:W-:Y:S01]  /*4970*/  IADD3 R62, P5, R62, R135, RZ ;  /* 0x000000873e3e7210 */ /* 0x000fe20007fbe0ff */
[----:B------:R-:W-:-:S04]  /*4980*/  IMAD.WIDE R18, R19, 0x2, R6 ;  /* 0x0000000213127825 */ /* 0x000fc800078e0206 */
        /* <DEDUP_REMOVED lines=17> */
[----:B------:R-:W-:Y:S01]  /*4aa0*/  IMAD.X R61, RZ, RZ, R61, P2 ;  /* 0x000000ffff3d7224 */ /* 0x000fe200010e063d */
[----:B------:R-:W-:Y:S01]  /*4ab0*/  IADD3 R70, P2, R58, R135, RZ ;  /* 0x000000873a467210 */ /* 0x000fe20007f5e0ff */
        /* <DEDUP_REMOVED lines=22> */
[-C--:B------:R-:W-:Y:S01]  /*4c20*/  IADD3 R78, P2, R50, R135.reuse, RZ ;  /* 0x00000087324e7210 */ /* 0x080fe20007f5e0ff */
        /* <DEDUP_REMOVED lines=31> */
[----:B------:R-:W-:Y:S01]  /*4e20*/  ISETP.GE.AND P6, PT, R90, UR8, PT ;  /* 0x000000085a007c0c */ /* 0x000fe2000bfc6270 */
[----:B------:R-:W-:Y:S01]  /*4e30*/  IMAD.X R131, RZ, RZ, R11, P5 ;  /* 0x000000ffff837224 */ /* 0x000fe200028e060b */
[----:B------:R-:W-:Y:S01]  /*4e40*/  IADD3 R134, P5, R4, R135, RZ ;  /* 0x0000008704867210 */ /* 0x000fe20007fbe0ff */
[----:B------:R-:W-:Y:S01]  /*4e50*/  IMAD.X R3, RZ, RZ, R3, P2 ;  /* 0x000000ffff037224 */ /* 0x000fe200010e0603 */
[----:B------:R-:W-:-:S02]  /*4e60*/  ISETP.GE.AND P2, PT, R121, UR8, PT ;  /* 0x0000000879007c0c */ /* 0x000fc4000bf46270 */
[----:B------:R-:W-:Y:S02]  /*4e70*/  CS2R R8, SRZ ;  /* 0x0000000000087805 */ /* 0x000fe4000001ff00 */
[----:B------:R-:W-:Y:S01]  /*4e80*/  CS2R R10, SRZ ;  /* 0x00000000000a7805 */ /* 0x000fe2000001ff00 */
[----:B------:R-:W-:Y:S01]  /*4e90*/  IMAD.X R135, RZ, RZ, R5, P5 ;  /* 0x000000ffff877224 */ /* 0x000fe200028e0605 */
[----:B------:R-:W-:Y:S02]  /*4ea0*/  ISETP.GE.AND P5, PT, R122, UR8, PT ;  /* 0x000000087a007c0c */ /* 0x000fe4000bfa6270 */
[----:B------:R-:W-:Y:S02]  /*4eb0*/  CS2R R4, SRZ ;  /* 0x0000000000047805 */ /* 0x000fe4000001ff00 */
[----:B------:R-:W-:Y:S02]  /*4ec0*/  CS2R R6, SRZ ;  /* 0x0000000000067805 */ /* 0x000fe4000001ff00 */
[----:B------:R-:W-:-:S02]  /*4ed0*/  CS2R R12, SRZ ;  /* 0x00000000000c7805 */ /* 0x000fc4000001ff00 */
[----:B------:R-:W-:Y:S01]  /*4ee0*/  CS2R R14, SRZ ;  /* 0x00000000000e7805 */ /* 0x000fe2000001ff00 */
[----:B------:R0:W2:Y:S01]  /*4ef0*/  @!P6 LDG.E.128 R8, desc[UR6][R22.64] ;  /* 0x000000061608e981 */ /* 0x0000a2000c1e1d00 */
[----:B------:R-:W-:-:S03]  /*4f00*/  ISETP.GE.AND P6, PT, R115, UR8, PT ;  /* 0x0000000873007c0c */ /* 0x000fc6000bfc6270 */
[----:B------:R1:W3:Y:S01]  /*4f10*/  @!P2 LDG.E.128 R4, desc[UR6][R20.64] ;  /* 0x000000061404a981 */ /* 0x0002e2000c1e1d00 */
[----:B------:R-:W-:-:S03]  /*4f20*/  ISETP.GE.AND P2, PT, R120, UR8, PT ;  /* 0x0000000878007c0c */ /* 0x000fc6000bf46270 */
[----:B------:R4:W5:Y:S01]  /*4f30*/  @!P5 LDG.E.128 R12, desc[UR6][R28.64] ;  /* 0x000000061c0cd981 */ /* 0x000962000c1e1d00 */
[----:B------:R-:W-:Y:S02]  /*4f40*/  ISETP.GE.AND P5, PT, R107, UR8, PT ;  /* 0x000000086b007c0c */ /* 0x000fe4000bfa6270 */
[----:B0-----:R-:W-:Y:S02]  /*4f50*/  CS2R R22, SRZ ;  /* 0x0000000000167805 */ /* 0x001fe4000001ff00 */
[----:B-1----:R-:W-:Y:S02]  /*4f60*/  CS2R R20, SRZ ;  /* 0x0000000000147805 */ /* 0x002fe4000001ff00 */
[----:B------:R-:W-:Y:S02]  /*4f70*/  CS2R R16, SRZ ;  /* 0x0000000000107805 */ /* 0x000fe4000001ff00 */
[----:B------:R-:W-:Y:S02]  /*4f80*/  CS2R R18, SRZ ;  /* 0x0000000000127805 */ /* 0x000fe4000001ff00 */
[----:B------:R-:W-:-:S02]  /*4f90*/  CS2R R24, SRZ ;  /* 0x0000000000187805 */ /* 0x000fc4000001ff00 */
[----:B------:R-:W-:Y:S01]  /*4fa0*/  CS2R R26, SRZ ;  /* 0x00000000001a7805 */ /* 0x000fe2000001ff00 */
[----:B------:R0:W5:Y:S01]  /*4fb0*/  @!P6 LDG.E.128 R20, desc[UR6][R36.64] ;  /* 0x000000062414e981 */ /* 0x000162000c1e1d00 */
[----:B------:R-:W-:-:S03]  /*4fc0*/  ISETP.GE.AND P6, PT, R99, UR8, PT ;  /* 0x0000000863007c0c */ /* 0x000fc6000bfc6270 */
[----:B------:R1:W5:Y:S01]  /*4fd0*/  @!P2 LDG.E.128 R16, desc[UR6][R30.64] ;  /* 0x000000061e10a981 */ /* 0x000362000c1e1d00 */
[----:B------:R-:W-:Y:S02]  /*4fe0*/  ISETP.GE.AND P2, PT, R114, UR8, PT ;  /* 0x0000000872007c0c */ /* 0x000fe4000bf46270 */
[----:B------:R-:W-:Y:S01]  /*4ff0*/  CS2R R32, SRZ ;  /* 0x0000000000207805 */ /* 0x000fe2000001ff00 */
[----:B------:R1:W5:Y:S01]  /*5000*/  @!P5 LDG.E.128 R24, desc[UR6][R38.64] ;  /* 0x000000062618d981 */ /* 0x000362000c1e1d00 */
[----:B------:R-:W-:Y:S02]  /*5010*/  ISETP.GE.AND P5, PT, R106, UR8, PT ;  /* 0x000000086a007c0c */ /* 0x000fe4000bfa6270 */
[----:B------:R-:W-:Y:S02]  /*5020*/  CS2R R34, SRZ ;  /* 0x0000000000227805 */ /* 0x000fe4000001ff00 */
[----:B----4-:R-:W-:Y:S02]  /*5030*/  CS2R R28, SRZ ;  /* 0x00000000001c7805 */ /* 0x010fe4000001ff00 */
[----:B0-----:R-:W-:-:S02]  /*5040*/  CS2R R36, SRZ ;  /* 0x0000000000247805 */ /* 0x001fc4000001ff00 */
[----:B-1----:R-:W-:Y:S01]  /*5050*/  CS2R R30, SRZ ;  /* 0x00000000001e7805 */ /* 0x002fe2000001ff00 */
[----:B------:R0:W4:Y:S01]  /*5060*/  @!P6 LDG.E.128 R32, desc[UR6][R46.64] ;  /* 0x000000062e20e981 */ /* 0x000122000c1e1d00 */
[----:B------:R-:W-:Y:S02]  /*5070*/  ISETP.GE.AND P6, PT, R98, UR8, PT ;  /* 0x0000000862007c0c */ /* 0x000fe4000bfc6270 */
[----:B------:R-:W-:Y:S02]  /*5080*/  CS2R R38, SRZ ;  /* 0x0000000000267805 */ /* 0x000fe4000001ff00 */
[----:B------:R1:W4:Y:S01]  /*5090*/  @!P2 LDG.E.128 R28, desc[UR6][R44.64] ;  /* 0x000000062c1ca981 */ /* 0x000322000c1e1d00 */
[----:B------:R-:W-:-:S03]  /*50a0*/  ISETP.GE.AND P2, PT, R91, UR8, PT ;  /* 0x000000085b007c0c */ /* 0x000fc6000bf46270 */
[----:B------:R1:W4:Y:S01]  /*50b0*/  @!P5 LDG.E.128 R36, desc[UR6][R52.64] ;  /* 0x000000063424d981 */ /* 0x000322000c1e1d00 */
[----:B------:R-:W-:Y:S02]  /*50c0*/  ISETP.GE.AND P5, PT, R82, UR8, PT ;  /* 0x0000000852007c0c */ /* 0x000fe4000bfa6270 */
[----:B0-----:R-:W-:Y:S02]  /*50d0*/  CS2R R46, SRZ ;  /* 0x00000000002e7805 */ /* 0x001fe4000001ff00 */
[----:B-1----:R-:W-:Y:S02]  /*50e0*/  CS2R R44, SRZ ;  /* 0x00000000002c7805 */ /* 0x002fe4000001ff00 */
[----:B------:R-:W-:Y:S02]  /*50f0*/  CS2R R40, SRZ ;  /* 0x0000000000287805 */ /* 0x000fe4000001ff00 */
[----:B------:R-:W-:Y:S02]  /*5100*/  CS2R R42, SRZ ;  /* 0x00000000002a7805 */ /* 0x000fe4000001ff00 */
[----:B------:R-:W-:-:S02]  /*5110*/  CS2R R48, SRZ ;  /* 0x0000000000307805 */ /* 0x000fc4000001ff00 */
[----:B------:R-:W-:Y:S01]  /*5120*/  CS2R R50, SRZ ;  /* 0x0000000000327805 */ /* 0x000fe2000001ff00 */
[----:B------:R0:W4:Y:S01]  /*5130*/  @!P6 LDG.E.128 R44, desc[UR6][R60.64] ;  /* 0x000000063c2ce981 */ /* 0x000122000c1e1d00 */
[----:B------:R-:W-:-:S03]  /*5140*/  ISETP.GE.AND P6, PT, R75, UR8, PT ;  /* 0x000000084b007c0c */ /* 0x000fc6000bfc6270 */
[----:B------:R1:W4:Y:S01]  /*5150*/  @!P2 LDG.E.128 R40, desc[UR6][R54.64] ;  /* 0x000000063628a981 */ /* 0x000322000c1e1d00 */
[----:B------:R-:W-:Y:S02]  /*5160*/  ISETP.GE.AND P2, PT, R83, UR8, PT ;  /* 0x0000000853007c0c */ /* 0x000fe4000bf46270 */
[----:B------:R-:W-:Y:S01]  /*5170*/  CS2R R56, SRZ ;  /* 0x0000000000387805 */ /* 0x000fe2000001ff00 */
[----:B------:R1:W4:Y:S01]  /*5180*/  @!P5 LDG.E.128 R48, desc[UR6][R62.64] ;  /* 0x000000063e30d981 */ /* 0x000322000c1e1d00 */
[----:B------:R-:W-:Y:S02]  /*5190*/  ISETP.GE.AND P5, PT, R74, UR8, PT ;  /* 0x000000084a007c0c */ /* 0x000fe4000bfa6270 */
[----:B------:R-:W-:Y:S02]  /*51a0*/  CS2R R58, SRZ ;  /* 0x00000000003a7805 */ /* 0x000fe4000001ff00 */
[----:B------:R-:W-:Y:S02]  /*51b0*/  CS2R R52, SRZ ;  /* 0x0000000000347805 */ /* 0x000fe4000001ff00 */
[----:B0-----:R-:W-:-:S02]  /*51c0*/  CS2R R60, SRZ ;  /* 0x00000000003c7805 */ /* 0x001fc4000001ff00 */
[----:B-1----:R-:W-:Y:S01]  /*51d0*/  CS2R R54, SRZ ;  /* 0x0000000000367805 */ /* 0x002fe2000001ff00 */
[----:B------:R0:W4:Y:S01]  /*51e0*/  @!P6 LDG.E.128 R56, desc[UR6][R70.64] ;  /* 0x000000064638e981 */ /* 0x000122000c1e1d00 */
[----:B------:R-:W-:Y:S02]  /*51f0*/  ISETP.GE.AND P6, PT, R67, UR8, PT ;  /* 0x0000000843007c0c */ /* 0x000fe4000bfc6270 */
[----:B------:R-:W-:Y:S02]  /*5200*/  CS2R R62, SRZ ;  /* 0x00000000003e7805 */ /* 0x000fe4000001ff00 */
[----:B------:R1:W4:Y:S01]  /*5210*/  @!P2 LDG.E.128 R52, desc[UR6][R68.64] ;  /* 0x000000064434a981 */ /* 0x000322000c1e1d00 */
[----:B------:R-:W-:Y:S02]  /*5220*/  ISETP.GE.AND P2, PT, R66, UR8, PT ;  /* 0x0000000842007c0c */ /* 0x000fe4000bf46270 */
[----:B------:R-:W-:Y:S02]  /*5230*/  CS2R R64, SRZ ;  /* 0x0000000000407805 */ /* 0x000fe4000001ff00 */
[----:B------:R-:W-:Y:S01]  /*5240*/  CS2R R66, SRZ ;  /* 0x0000000000427805 */ /* 0x000fe2000001ff00 */
[----:B------:R1:W4:Y:S01]  /*5250*/  @!P5 LDG.E.128 R60, desc[UR6][R76.64] ;  /* 0x000000064c3cd981 */ /* 0x000322000c1e1d00 */
[----:B------:R-:W-:-:S02]  /*5260*/  ISETP.GE.AND P5, PT, R73, UR8, PT ;  /* 0x0000000849007c0c */ /* 0x000fc4000bfa6270 */
[----:B0-----:R-:W-:Y:S02]  /*5270*/  CS2R R70, SRZ ;  /* 0x0000000000467805 */ /* 0x001fe4000001ff00 */
[----:B------:R-:W-:Y:S01]  /*5280*/  CS2R R74, SRZ ;  /* 0x00000000004a7805 */ /* 0x000fe2000001ff00 */
[----:B------:R0:W4:Y:S01]  /*5290*/  @!P3 LDG.E.128 R64, desc[UR6][R78.64] ;  /* 0x000000064e40b981 */ /* 0x000122000c1e1d00 */
[----:B-1----:R-:W-:Y:S02]  /*52a0*/  CS2R R68, SRZ ;  /* 0x0000000000447805 */ /* 0x002fe4000001ff00 */
[----:B------:R-:W-:Y:S02]  /*52b0*/  ISETP.GE.AND P3, PT, R72, UR8, PT ;  /* 0x0000000848007c0c */ /* 0x000fe4000bf66270 */
[----:B------:R-:W-:Y:S02]  /*52c0*/  CS2R R72, SRZ ;  /* 0x0000000000487805 */ /* 0x000fe4000001ff00 */
[----:B------:R1:W4:Y:S01]  /*52d0*/  @!P6 LDG.E.128 R68, desc[UR6][R84.64] ;  /* 0x000000065444e981 */ /* 0x000322000c1e1d00 */
[----:B------:R-:W-:-:S02]  /*52e0*/  ISETP.GE.AND P6, PT, R80, UR8, PT ;  /* 0x0000000850007c0c */ /* 0x000fc4000bfc6270 */
[----:B------:R-:W-:Y:S02]  /*52f0*/  CS2R R76, SRZ ;  /* 0x00000000004c7805 */ /* 0x000fe4000001ff00 */
[----:B0-----:R-:W-:Y:S01]  /*5300*/  CS2R R78, SRZ ;  /* 0x00000000004e7805 */ /* 0x001fe2000001ff00 */
[----:B------:R0:W4:Y:S01]  /*5310*/  @!P5 LDG.E.128 R72, desc[UR6][R86.64] ;  /* 0x000000065648d981 */ /* 0x000122000c1e1d00 */
[----:B------:R-:W-:Y:S02]  /*5320*/  ISETP.GE.AND P5, PT, R81, UR8, PT ;  /* 0x0000000851007c0c */ /* 0x000fe4000bfa6270 */
[----:B------:R-:W-:Y:S02]  /*5330*/  CS2R R80, SRZ ;  /* 0x0000000000507805 */ /* 0x000fe4000001ff00 */
[----:B------:R-:W-:Y:S01]  /*5340*/  CS2R R82, SRZ ;  /* 0x0000000000527805 */ /* 0x000fe2000001ff00 */
[----:B------:R0:W4:Y:S01]  /*5350*/  @!P3 LDG.E.128 R76, desc[UR6][R92.64] ;  /* 0x000000065c4cb981 */ /* 0x000122000c1e1d00 */
[----:B------:R-:W-:-:S04]  /*5360*/  ISETP.GE.AND P3, PT, R89, UR8, PT ;  /* 0x0000000859007c0c */ /* 0x000fc8000bf66270 */
[----:B------:R0:W4:Y:S01]  /*5370*/  @!P6 LDG.E.128 R80, desc[UR6][R94.64] ;  /* 0x000000065e50e981 */ /* 0x000122000c1e1d00 */
[----:B------:R-:W-:Y:S02]  /*5380*/  ISETP.GE.AND P6, PT, R88, UR8, PT ;  /* 0x0000000858007c0c */ /* 0x000fe4000bfc6270 */
[----:B-1----:R-:W-:Y:S02]  /*5390*/  CS2R R84, SRZ ;  /* 0x0000000000547805 */ /* 0x002fe4000001ff00 */
[----:B0-----:R-:W-:Y:S02]  /*53a0*/  CS2R R86, SRZ ;  /* 0x0000000000567805 */ /* 0x001fe4000001ff00 */
[----:B------:R-:W-:Y:S02]  /*53b0*/  CS2R R88, SRZ ;  /* 0x0000000000587805 */ /* 0x000fe4000001ff00 */
[----:B------:R-:W-:Y:S02]  /*53c0*/  CS2R R90, SRZ ;  /* 0x00000000005a7805 */ /* 0x000fe4000001ff00 */
[----:B------:R-:W-:-:S02]  /*53d0*/  CS2R R92, SRZ ;  /* 0x00000000005c7805 */ /* 0x000fc4000001ff00 */
[----:B------:R-:W-:Y:S01]  /*53e0*/  CS2R R98, SRZ ;  /* 0x0000000000627805 */ /* 0x000fe2000001ff00 */
[----:B------:R0:W4:Y:S01]  /*53f0*/  @!P5 LDG.E.128 R84, desc[UR6][R100.64] ;  /* 0x000000066454d981 */ /* 0x000122000c1e1d00 */
[----:B------:R-:W-:Y:S02]  /*5400*/  CS2R R94, SRZ ;  /* 0x00000000005e7805 */ /* 0x000fe4000001ff00 */
[----:B------:R-:W-:Y:S01]  /*5410*/  ISETP.GE.AND P5, PT, R97, UR8, PT ;  /* 0x0000000861007c0c */ /* 0x000fe2000bfa6270 */
[----:B------:R1:W4:Y:S01]  /*5420*/  @!P3 LDG.E.128 R88, desc[UR6][R102.64] ;  /* 0x000000066658b981 */ /* 0x000322000c1e1d00 */
[----:B------:R-:W-:Y:S02]  /*5430*/  ISETP.GE.AND P3, PT, R96, UR8, PT ;  /* 0x0000000860007c0c */ /* 0x000fe4000bf66270 */
[----:B------:R-:W-:Y:S01]  /*5440*/  CS2R R96, SRZ ;  /* 0x0000000000607805 */ /* 0x000fe2000001ff00 */
[----:B------:R1:W4:Y:S01]  /*5450*/  @!P6 LDG.E.128 R92, desc[UR6][R108.64] ;  /* 0x000000066c5ce981 */ /* 0x000322000c1e1d00 */
[----:B------:R-:W-:-:S02]  /*5460*/  ISETP.GE.AND P6, PT, R105, UR8, PT ;  /* 0x0000000869007c0c */ /* 0x000fc4000bfc6270 */
[----:B0-----:R-:W-:Y:S02]  /*5470*/  CS2R R100, SRZ ;  /* 0x0000000000647805 */ /* 0x001fe4000001ff00 */
[----:B------:R0:W4:Y:S01]  /*5480*/  @!P4 LDG.E.128 R96, desc[UR6][R110.64] ;  /* 0x000000066e60c981 */ /* 0x000122000c1e1d00 */
[----:B------:R-:W-:Y:S02]  /*5490*/  ISETP.GE.AND P4, PT, R104, UR8, PT ;  /* 0x0000000868007c0c */ /* 0x000fe4000bf86270 */
[----:B-1----:R-:W-:Y:S02]  /*54a0*/  CS2R R102, SRZ ;  /* 0x0000000000667805 */ /* 0x002fe4000001ff00 */
[----:B------:R-:W-:Y:S02]  /*54b0*/  CS2R R104, SRZ ;  /* 0x0000000000687805 */ /* 0x000fe4000001ff00 */
[----:B------:R-:W-:Y:S02]  /*54c0*/  CS2R R106, SRZ ;  /* 0x00000000006a7805 */ /* 0x000fe4000001ff00 */
[----:B------:R1:W4:Y:S01]  /*54d0*/  @!P3 LDG.E.128 R100, desc[UR6][R116.64] ;  /* 0x000000067464b981 */ /* 0x000322000c1e1d00 */
[----:B------:R-:W-:-:S03]  /*54e0*/  ISETP.GE.AND P3, PT, R113, UR8, PT ;  /* 0x0000000871007c0c */ /* 0x000fc6000bf66270 */
[----:B------:R1:W4:Y:S01]  /*54f0*/  @!P6 LDG.E.128 R104, desc[UR6][R118.64] ;  /* 0x000000067668e981 */ /* 0x000322000c1e1d00 */
[----:B------:R-:W-:Y:S02]  /*5500*/  ISETP.GE.AND P6, PT, R112, UR8, PT ;  /* 0x0000000870007c0c */ /* 0x000fe4000bfc6270 */
[----:B------:R-:W-:Y:S02]  /*5510*/  CS2R R108, SRZ ;  /* 0x00000000006c7805 */ /* 0x000fe4000001ff00 */
[----:B0-----:R-:W-:Y:S02]  /*5520*/  CS2R R110, SRZ ;  /* 0x00000000006e7805 */ /* 0x001fe4000001ff00 */
[----:B------:R-:W-:Y:S02]  /*5530*/  CS2R R112, SRZ ;  /* 0x0000000000707805 */ /* 0x000fe4000001ff00 */
[----:B------:R-:W-:Y:S02]  /*5540*/  CS2R R114, SRZ ;  /* 0x0000000000727805 */ /* 0x000fe4000001ff00 */
[----:B-1----:R-:W-:-:S02]  /*5550*/  CS2R R116, SRZ ;  /* 0x0000000000747805 */ /* 0x002fc4000001ff00 */
[----:B------:R-:W-:Y:S02]  /*5560*/  CS2R R120, SRZ ;  /* 0x0000000000787805 */ /* 0x000fe4000001ff00 */
[----:B------:R-:W-:Y:S02]  /*5570*/  CS2R R122, SRZ ;  /* 0x00000000007a7805 */ /* 0x000fe4000001ff00 */
[----:B------:R-:W-:Y:S02]  /*5580*/  CS2R R124, SRZ ;  /* 0x00000000007c7805 */ /* 0x000fe4000001ff00 */
[----:B------:R-:W-:Y:S01]  /*5590*/  CS2R R118, SRZ ;  /* 0x0000000000767805 */ /* 0x000fe2000001ff00 */
[----:B------:R0:W4:Y:S01]  /*55a0*/  @!P3 LDG.E.128 R112, desc[UR6][R130.64] ;  /* 0x000000068270b981 */ /* 0x000122000c1e1d00 */
[----:B------:R-:W-:-:S03]  /*55b0*/  CS2R R126, SRZ ;  /* 0x00000000007e7805 */ /* 0x000fc6000001ff00 */
[----:B------:R1:W4:Y:S04]  /*55c0*/  @!P6 LDG.E.128 R108, desc[UR6][R128.64] ;  /* 0x00000006806ce981 */ /* 0x000328000c1e1d00 */
[----:B------:R1:W4:Y:S01]  /*55d0*/  @!P4 LDG.E.128 R116, desc[UR6][R136.64] ;  /* 0x000000068874c981 */ /* 0x000322000c1e1d00 */
[----:B0-----:R-:W-:-:S03]  /*55e0*/  CS2R R130, SRZ ;  /* 0x0000000000827805 */ /* 0x001fc6000001ff00 */
[----:B------:R0:W4:Y:S01]  /*55f0*/  @!P5 LDG.E.128 R120, desc[UR6][R2.64] ;  /* 0x000000060278d981 */ /* 0x000122000c1e1d00 */
[----:B-1----:R-:W-:-:S03]  /*5600*/  CS2R R128, SRZ ;  /* 0x0000000000807805 */ /* 0x002fc6000001ff00 */
[----:B------:R1:W4:Y:S04]  /*5610*/  @!P2 LDG.E.128 R124, desc[UR6][R132.64] ;  /* 0x00000006847ca981 */ /* 0x000328000c1e1d00 */
[----:B------:R0:W4:Y:S01]  /*5620*/  @!P0 LDG.E.128 R128, desc[UR6][R134.64] ;  /* 0x0000000686808981 */ /* 0x000122000c1e1d00 */
[C---:B------:R-:W-:Y:S02]  /*5630*/  LOP3.LUT R136, R0.reuse, 0x4, RZ, 0xc0, !PT ;  /* 0x0000000400887812 */ /* 0x040fe400078ec0ff */
[----:B------:R-:W-:Y:S02]  /*5640*/  LOP3.LUT R190, R0, 0x3, RZ, 0xc0, !PT ;  /* 0x0000000300be7812 */ /* 0x000fe400078ec0ff */
[----:B------:R-:W-:-:S03]  /*5650*/  ISETP.NE.AND P0, PT, R136, RZ, PT ;  /* 0x000000ff8800720c */ /* 0x000fc60003f05270 */
[C---:B------:R-:W-:Y:S01]  /*5660*/  IMAD R136, R190.reuse, 0x108, RZ ;  /* 0x00000108be887824 */ /* 0x040fe200078e02ff */
[----:B------:R-:W-:Y:S01]  /*5670*/  SEL R137, RZ, 0x420, !P0 ;  /* 0x00000420ff897807 */ /* 0x000fe20004000000 */
[----:B0-----:R-:W-:Y:S01]  /*5680*/  IMAD R2, R190, 0x88, RZ ;  /* 0x00000088be027824 */ /* 0x001fe200078e02ff */
[----:B------:R-:W-:Y:S02]  /*5690*/  SHF.R.U32.HI R188, RZ, 0x2, R141 ;  /* 0x00000002ffbc7819 */ /* 0x000fe4000001168d */
[----:B------:R-:W-:Y:S02]  /*56a0*/  LOP3.LUT R137, R137, R136, RZ, 0x3c, !PT ;  /* 0x0000008889897212 */ /* 0x000fe400078e3cff */
[----:B------:R-:W-:Y:S02]  /*56b0*/  SHF.R.U32.HI R136, RZ, 0x1, R0 ;  /* 0x00000001ff887819 */ /* 0x000fe40000011600 */
[----:B------:R-:W-:Y:S02]  /*56c0*/  SHF.R.U32.HI R189, RZ, 0x2, R142 ;  /* 0x00000002ffbd7819 */ /* 0x000fe4000001168e */
[----:B------:R-:W-:-:S02]  /*56d0*/  SEL R3, RZ, 0x220, !P0 ;  /* 0x00000220ff037807 */ /* 0x000fc40004000000 */
[----:B------:R-:W-:Y:S01]  /*56e0*/  LOP3.LUT R136, R181, 0x38, R136, 0x78, !PT ;  /* 0x00000038b5887812 */ /* 0x000fe200078e7888 */
[----:B-1----:R-:W-:Y:S01]  /*56f0*/  IMAD.IADD R133, R188, 0x1, R189 ;  /* 0x00000001bc857824 */ /* 0x002fe200078e02bd */
[----:B------:R-:W-:Y:S02]  /*5700*/  LOP3.LUT R134, R0, 0x8, RZ, 0xc0, !PT ;  /* 0x0000000800867812 */ /* 0x000fe400078ec0ff */
[----:B------:R-:W-:Y:S02]  /*5710*/  LOP3.LUT R132, R3, R2, RZ, 0x3c, !PT ;  /* 0x0000000203847212 */ /* 0x000fe400078e3cff */
[----:B------:R-:W-:Y:S01]  /*5720*/  LEA R3, R136, UR4, 0x1 ;  /* 0x0000000488037c11 */ /* 0x000fe2000f8e08ff */
[----:B------:R-:W-:Y:S02]  /*5730*/  IMAD R137, R134, 0x100, R137 ;  /* 0x0000010086897824 */ /* 0x000fe400078e0289 */
[----:B------:R-:W-:Y:S02]  /*5740*/  IMAD.IADD R150, R150, 0x1, R133 ;  /* 0x0000000196967824 */ /* 0x000fe400078e0285 */
[----:B------:R-:W-:Y:S01]  /*5750*/  IMAD R156, R156, 0x100, R3 ;  /* 0x000001009c9c7824 */ /* 0x000fe200078e0203 */
[----:B------:R-:W-:Y:S02]  /*5760*/  BAR.SYNC.DEFER_BLOCKING 0x0 ;  /* 0x0000000000007b1d */ /* 0x000fe40000010000 */
[----:B------:R-:W-:-:S02]  /*5770*/  LOP3.LUT R150, R150, R137, RZ, 0x3c, !PT ;  /* 0x0000008996967212 */ /* 0x000fc400078e3cff */
[----:B------:R-:W-:Y:S02]  /*5780*/  F2FP.F16.F32.PACK_AB R176, R177, R176 ;  /* 0x000000b0b1b0723e */ /* 0x000fe400000000ff */
[----:B------:R-:W-:Y:S02]  /*5790*/  F2FP.F16.F32.PACK_AB R177, R162, R175 ;  /* 0x000000afa2b1723e */ /* 0x000fe400000000ff */
[----:B------:R-:W-:Y:S01]  /*57a0*/  F2FP.F16.F32.PACK_AB R167, R160, R167 ;  /* 0x000000a7a0a7723e */ /* 0x000fe200000000ff */
[----:B------:R-:W-:Y:S01]  /*57b0*/  IMAD.SHL.U32 R135, R0, 0x80, RZ ;  /* 0x0000008000877824 */ /* 0x000fe200078e00ff */
[----:B------:R-:W-:-:S04]  /*57c0*/  SHF.R.U32.HI R2, RZ, 0x1, R182 ;  /* 0x00000001ff027819 */ /* 0x000fc800000116b6 */
[----:B------:R-:W-:Y:S02]  /*57d0*/  LOP3.LUT R132, R132, 0xc00, R135, 0xf8, !PT ;  /* 0x00000c0084847812 */ /* 0x000fe400078ef887 */
[----:B------:R-:W-:Y:S02]  /*57e0*/  LOP3.LUT R2, R137, R2, RZ, 0x3c, !PT ;  /* 0x0000000289027212 */ /* 0x000fe400078e3cff */
[----:B------:R-:W-:Y:S01]  /*57f0*/  LOP3.LUT R3, R133, R132, RZ, 0x3c, !PT ;  /* 0x0000008485037212 */ /* 0x000fe200078e3cff */
[----:B--2---:R0:W-:Y:S04]  /*5800*/  STS.128 [R156+0x800], R8 ;  /* 0x000800089c007388 */ /* 0x0041e80000000c00 */
[----:B---3--:R1:W-:Y:S04]  /*5810*/  STS.128 [R156], R4 ;  /* 0x000000049c007388 */ /* 0x0083e80000000c00 */
[----:B-----5:R2:W-:Y:S01]  /*5820*/  STS.128 [R156+0x1000], R12 ;  /* 0x0010000c9c007388 */ /* 0x0205e20000000c00 */
[----:B0-----:R-:W-:-:S02]  /*5830*/  LEA R9, R150, UR4, 0x1 ;  /* 0x0000000496097c11 */ /* 0x001fc4000f8e08ff */
[----:B-1----:R-:W-:Y:S02]  /*5840*/  F2FP.F16.F32.PACK_AB R4, R187, R186 ;  /* 0x000000babb04723e */ /* 0x002fe400000000ff */
[----:B------:R-:W-:Y:S02]  /*5850*/  F2FP.F16.F32.PACK_AB R5, R178, R185 ;  /* 0x000000b9b205723e */ /* 0x000fe400000000ff */
[----:B------:R-:W-:Y:S02]  /*5860*/  F2FP.F16.F32.PACK_AB R6, R179, R184 ;  /* 0x000000b8b306723e */ /* 0x000fe400000000ff */
[----:B------:R-:W-:Y:S01]  /*5870*/  F2FP.F16.F32.PACK_AB R7, R180, R183 ;  /* 0x000000b7b407723e */ /* 0x000fe200000000ff */
[----:B------:R-:W-:Y:S01]  /*5880*/  STS.128 [R156+0x1800], R16 ;  /* 0x001800109c007388 */ /* 0x000fe20000000c00 */
[----:B------:R-:W-:-:S03]  /*5890*/  LOP3.LUT R8, R150, 0x40, RZ, 0x3c, !PT ;  /* 0x0000004096087812 */ /* 0x000fc600078e3cff */
[----:B------:R-:W-:Y:S04]  /*58a0*/  STS.128 [R156+0x2000], R20 ;  /* 0x002000149c007388 */ /* 0x000fe80000000c00 */
[----:B------:R-:W-:Y:S04]  /*58b0*/  STS.128 [R156+0x2800], R24 ;  /* 0x002800189c007388 */ /* 0x000fe80000000c00 */
[----:B----4-:R-:W-:Y:S04]  /*58c0*/  STS.128 [R156+0x3800], R32 ;  /* 0x003800209c007388 */ /* 0x010fe80000000c00 */
[----:B------:R-:W-:Y:S04]  /*58d0*/  STS.128 [R156+0x3000], R28 ;  /* 0x0030001c9c007388 */ /* 0x000fe80000000c00 */
[----:B------:R-:W-:Y:S01]  /*58e0*/  STS.128 [R156+0x4000], R36 ;  /* 0x004000249c007388 */ /* 0x000fe20000000c00 */
[----:B------:R-:W-:-:S02]  /*58f0*/  F2FP.F16.F32.PACK_AB R178, R164, R173 ;  /* 0x000000ada4b2723e */ /* 0x000fc400000000ff */
[----:B------:R-:W-:Y:S01]  /*5900*/  F2FP.F16.F32.PACK_AB R179, R165, R174 ;  /* 0x000000aea5b3723e */ /* 0x000fe200000000ff */
[----:B------:R-:W-:Y:S04]  /*5910*/  STS.128 [R156+0x5000], R44 ;  /* 0x0050002c9c007388 */ /* 0x000fe80000000c00 */
[----:B------:R-:W-:Y:S04]  /*5920*/  STS.128 [R156+0x4800], R40 ;  /* 0x004800289c007388 */ /* 0x000fe80000000c00 */
[----:B------:R-:W-:Y:S01]  /*5930*/  STS.128 [R156+0x5800], R48 ;  /* 0x005800309c007388 */ /* 0x000fe20000000c00 */
[----:B------:R-:W-:-:S02]  /*5940*/  F2FP.F16.F32.PACK_AB R164, R166, R171 ;  /* 0x000000aba6a4723e */ /* 0x000fc400000000ff */
[----:B------:R-:W-:Y:S01]  /*5950*/  LEA R8, R8, UR4, 0x1 ;  /* 0x0000000408087c11 */ /* 0x000fe2000f8e08ff */
[----:B------:R-:W-:Y:S04]  /*5960*/  STS.128 [R156+0x6800], R56 ;  /* 0x006800389c007388 */ /* 0x000fe80000000c00 */
[----:B------:R-:W-:Y:S04]  /*5970*/  STS.128 [R156+0x6000], R52 ;  /* 0x006000349c007388 */ /* 0x000fe80000000c00 */
[----:B------:R-:W-:Y:S04]  /*5980*/  STS.128 [R156+0x7000], R60 ;  /* 0x0070003c9c007388 */ /* 0x000fe80000000c00 */
[----:B------:R-:W-:Y:S01]  /*5990*/  STS.128 [R156+0x7800], R64 ;  /* 0x007800409c007388 */ /* 0x000fe20000000c00 */
[----:B------:R-:W-:-:S03]  /*59a0*/  F2FP.F16.F32.PACK_AB R165, R158, R169 ;  /* 0x000000a99ea5723e */ /* 0x000fc600000000ff */
        /* <DEDUP_REMOVED lines=9> */
[----:B--2---:R-:W-:-:S03]  /*5a40*/  F2FP.F16.F32.PACK_AB R12, R161, R170 ;  /* 0x000000aaa10c723e */ /* 0x004fc600000000ff */
[----:B------:R-:W-:Y:S04]  /*5a50*/  STS.128 [R156+0xc000], R100 ;  /* 0x00c000649c007388 */ /* 0x000fe80000000c00 */
[----:B------:R-:W-:Y:S01]  /*5a60*/  STS.128 [R156+0xc800], R104 ;  /* 0x00c800689c007388 */ /* 0x000fe20000000c00 */
[----:B------:R-:W-:Y:S02]  /*5a70*/  F2FP.F16.F32.PACK_AB R13, R155, R152 ;  /* 0x000000989b0d723e */ /* 0x000fe400000000ff */
[----:B------:R-:W-:Y:S01]  /*5a80*/  F2FP.F16.F32.PACK_AB R14, R163, R154 ;  /* 0x0000009aa30e723e */ /* 0x000fe200000000ff */
[----:B------:R-:W-:Y:S04]  /*5a90*/  STS.128 [R156+0xd800], R112 ;  /* 0x00d800709c007388 */ /* 0x000fe80000000c00 */
[----:B------:R-:W-:Y:S04]  /*5aa0*/  STS.128 [R156+0xd000], R108 ;  /* 0x00d0006c9c007388 */ /* 0x000fe80000000c00 */
[----:B------:R-:W-:Y:S04]  /*5ab0*/  STS.128 [R156+0xe000], R116 ;  /* 0x00e000749c007388 */ /* 0x000fe80000000c00 */
[----:B------:R-:W-:Y:S04]  /*5ac0*/  STS.128 [R156+0xe800], R120 ;  /* 0x00e800789c007388 */ /* 0x000fe80000000c00 */
[----:B------:R-:W-:Y:S04]  /*5ad0*/  STS.128 [R156+0xf000], R124 ;  /* 0x00f0007c9c007388 */ /* 0x000fe80000000c00 */
[----:B------:R-:W-:Y:S04]  /*5ae0*/  STS.128 [R156+0xf800], R128 ;  /* 0x00f800809c007388 */ /* 0x000fe80000000c00 */
[----:B------:R0:W-:Y:S01]  /*5af0*/  STSM.16.M88.4 [R9+0x10000], R4 ;  /* 0x0100000409007844 */ /* 0x0001e20000000200 */
[----:B------:R-:W-:-:S03]  /*5b00*/  F2FP.F16.F32.PACK_AB R15, R157, R168 ;  /* 0x000000a89d0f723e */ /* 0x000fc600000000ff */
[----:B------:R-:W-:Y:S01]  /*5b10*/  STSM.16.M88.4 [R8+0x10000], R176 ;  /* 0x010000b008007844 */ /* 0x000fe20000000200 */
[C---:B0-----:R-:W-:Y:S02]  /*5b20*/  LOP3.LUT R4, R150.reuse, 0x80, RZ, 0x3c, !PT ;  /* 0x0000008096047812 */ /* 0x041fe400078e3cff */
[----:B------:R-:W-:Y:S02]  /*5b30*/  LOP3.LUT R150, R150, 0xc0, RZ, 0x3c, !PT ;  /* 0x000000c096967812 */ /* 0x000fe400078e3cff */
[----:B------:R-:W-:Y:S02]  /*5b40*/  LEA R16, R4, UR4, 0x1 ;  /* 0x0000000404107c11 */ /* 0x000fe4000f8e08ff */
[----:B------:R-:W-:-:S03]  /*5b50*/  LEA R150, R150, UR4, 0x1 ;  /* 0x0000000496967c11 */ /* 0x000fc6000f8e08ff */
[----:B------:R-:W-:Y:S04]  /*5b60*/  STSM.16.M88.4 [R16+0x10000], R164 ;  /* 0x010000a410007844 */ /* 0x000fe80000000200 */
[----:B------:R-:W-:Y:S01]  /*5b70*/  STSM.16.M88.4 [R150+0x10000], R12 ;  /* 0x0100000c96007844 */ /* 0x000fe20000000200 */
[----:B------:R-:W-:Y:S01]  /*5b80*/  LEA R9, R2, UR4, 0x1 ;  /* 0x0000000402097c11 */ /* 0x000fe2000f8e08ff */
[----:B------:R-:W-:Y:S01]  /*5b90*/  BAR.SYNC.DEFER_BLOCKING 0x0 ;  /* 0x0000000000007b1d */ /* 0x000fe20000010000 */
[C---:B------:R-:W-:Y:S02]  /*5ba0*/  LOP3.LUT R5, R3.reuse, 0x20, RZ, 0x3c, !PT ;  /* 0x0000002003057812 */ /* 0x040fe400078e3cff */
[C---:B------:R-:W-:Y:S02]  /*5bb0*/  LOP3.LUT R7, R3.reuse, 0x40, RZ, 0x3c, !PT ;  /* 0x0000004003077812 */ /* 0x040fe400078e3cff */
[----:B------:R-:W-:-:S02]  /*5bc0*/  LOP3.LUT R20, R3, 0x60, RZ, 0x3c, !PT ;  /* 0x0000006003147812 */ /* 0x000fc400078e3cff */
[----:B------:R-:W-:Y:S02]  /*5bd0*/  LEA R4, R3, UR4, 0x1 ;  /* 0x0000000403047c11 */ /* 0x000fe4000f8e08ff */
[----:B------:R-:W-:Y:S02]  /*5be0*/  LEA R6, R5, UR4, 0x1 ;  /* 0x0000000405067c11 */ /* 0x000fe4000f8e08ff */
[----:B------:R-:W-:Y:S02]  /*5bf0*/  LEA R7, R7, UR4, 0x1 ;  /* 0x0000000407077c11 */ /* 0x000fe4000f8e08ff */
[----:B------:R-:W-:Y:S01]  /*5c00*/  LEA R20, R20, UR4, 0x1 ;  /* 0x0000000414147c11 */ /* 0x000fe2000f8e08ff */
[----:B------:R-:W-:Y:S04]  /*5c10*/  LDSM.16.M88.4 R8, [R9+0x10000] ;  /* 0x010000000908783b */ /* 0x000fe80000000200 */
[----:B------:R-:W0:Y:S04]  /*5c20*/  LDSM.16.MT88.4 R16, [R4] ;  /* 0x000000000410783b */ /* 0x000e280000004200 */
[----:B------:R1:W2:Y:S04]  /*5c30*/  LDSM.16.MT88.4 R24, [R6] ;  /* 0x000000000618783b */ /* 0x0002a80000004200 */
[----:B------:R3:W4:Y:S04]  /*5c40*/  LDSM.16.MT88.4 R32, [R7] ;  /* 0x000000000720783b */ /* 0x0007280000004200 */
[----:B------:R-:W5:Y:S01]  /*5c50*/  LDSM.16.MT88.4 R40, [R20] ;  /* 0x000000001428783b */ /* 0x000f620000004200 */
[----:B------:R-:W-:-:S02]  /*5c60*/  LOP3.LUT R5, R2, 0x10, RZ, 0x3c, !PT ;  /* 0x0000001002057812 */ /* 0x000fc400078e3cff */
[----:B-1----:R-:W-:Y:S01]  /*5c70*/  LOP3.LUT R6, R3, 0x1020, RZ, 0x3c, !PT ;  /* 0x0000102003067812 */ /* 0x002fe200078e3cff */
[----:B------:R-:W-:Y:S01]  /*5c80*/  LDSM.16.MT88.4 R20, [R4+0x2000] ;  /* 0x002000000414783b */ /* 0x000fe20000004200 */
[----:B------:R-:W-:-:S06]  /*5c90*/  LEA R12, R5, UR4, 0x1 ;  /* 0x00000004050c7c11 */ /* 0x000fcc000f8e08ff */
[----:B------:R-:W1:Y:S01]  /*5ca0*/  LDSM.16.M88.4 R12, [R12+0x10000] ;  /* 0x010000000c0c783b */ /* 0x000e620000000200 */
[----:B------:R-:W-:Y:S02]  /*5cb0*/  LOP3.LUT R5, R2, 0x20, RZ, 0x3c, !PT ;  /* 0x0000002002057812 */ /* 0x000fe400078e3cff */
[----:B---3--:R-:W-:Y:S02]  /*5cc0*/  LOP3.LUT R7, R3, 0x1040, RZ, 0x3c, !PT ;  /* 0x0000104003077812 */ /* 0x008fe400078e3cff */
[----:B------:R-:W-:Y:S02]  /*5cd0*/  LEA R6, R6, UR4, 0x1 ;  /* 0x0000000406067c11 */ /* 0x000fe4000f8e08ff */
[----:B------:R-:W-:-:S03]  /*5ce0*/  LEA R7, R7, UR4, 0x1 ;  /* 0x0000000407077c11 */ /* 0x000fc6000f8e08ff */
[----:B------:R3:W-:Y:S04]  /*5cf0*/  LDSM.16.MT88.4 R28, [R6] ;  /* 0x00000000061c783b */ /* 0x0007e80000004200 */
[----:B------:R-:W-:Y:S01]  /*5d00*/  LDSM.16.MT88.4 R36, [R7] ;  /* 0x000000000724783b */ /* 0x000fe20000004200 */
[C---:B0-----:R-:W-:Y:S07]  /*5d10*/  HMMA.16816.F32 R48, R8.reuse, R16, RZ ;  /* 0x000000100830723c */ /* 0x041fee00000018ff */
[----:B------:R-:W-:Y:S01]  /*5d20*/  LEA R17, R5, UR4, 0x1 ;  /* 0x0000000405117c11 */ /* 0x000fe2000f8e08ff */
[----:B--2---:R-:W-:Y:S01]  /*5d30*/  HMMA.16816.F32 R52, R8, R24, RZ ;  /* 0x000000180834723c */ /* 0x004fe200000018ff */
[----:B------:R-:W-:-:S05]  /*5d40*/  LOP3.LUT R5, R3, 0x1060, RZ, 0x3c, !PT ;  /* 0x0000106003057812 */ /* 0x000fca00078e3cff */
[----:B----4-:R-:W-:Y:S01]  /*5d50*/  HMMA.16816.F32 R56, R8, R32, RZ ;  /* 0x000000200838723c */ /* 0x010fe200000018ff */
[----:B------:R-:W-:-:S05]  /*5d60*/  LEA R16, R5, UR4, 0x1 ;  /* 0x0000000405107c11 */ /* 0x000fca000f8e08ff */
[----:B-----5:R-:W-:Y:S01]  /*5d70*/  HMMA.16816.F32 R60, R8, R40, RZ ;  /* 0x00000028083c723c */ /* 0x020fe200000018ff */
[----:B------:R-:W0:Y:S04]  /*5d80*/  LDSM.16.M88.4 R8, [R17+0x10000] ;  /* 0x010000001108783b */ /* 0x000e280000000200 */
[----:B------:R-:W2:Y:S01]  /*5d90*/  LDSM.16.MT88.4 R44, [R16] ;  /* 0x00000000102c783b */ /* 0x000ea20000004200 */
[C---:B-1----:R-:W-:Y:S01]  /*5da0*/  HMMA.16816.F32 R48, R12.reuse, R18, R48 ;  /* 0x000000120c30723c */ /* 0x042fe20000001830 */
[----:B------:R-:W-:Y:S02]  /*5db0*/  LOP3.LUT R5, R2, 0x30, RZ, 0x3c, !PT ;  /* 0x0000003002057812 */ /* 0x000fe400078e3cff */
[----:B---3--:R-:W-:Y:S01]  /*5dc0*/  LOP3.LUT R6, R3, 0x2020, RZ, 0x3c, !PT ;  /* 0x0000202003067812 */ /* 0x008fe200078e3cff */
[----:B------:R-:W-:Y:S02]  /*5dd0*/  LDSM.16.MT88.4 R16, [R4+0x4000] ;  /* 0x004000000410783b */ /* 0x000fe40000004200 */
[C---:B------:R-:W-:Y:S06]  /*5de0*/  HMMA.16816.F32 R52, R12.reuse, R26, R52 ;  /* 0x0000001a0c34723c */ /* 0x040fec0000001834 */
[C---:B------:R-:W-:Y:S06]  /*5df0*/  HMMA.16816.F32 R56, R12.reuse, R34, R56 ;  /* 0x000000220c38723c */ /* 0x040fec0000001838 */
[----:B------:R-:W-:Y:S07]  /*5e00*/  HMMA.16816.F32 R60, R12, R42, R60 ;  /* 0x0000002a0c3c723c */ /* 0x000fee000000183c */
[----:B------:R-:W-:-:S06]  /*5e10*/  LEA R12, R5, UR4, 0x1 ;  /* 0x00000004050c7c11 */ /* 0x000fcc000f8e08ff */
[----:B------:R-:W1:Y:S01]  /*5e20*/  LDSM.16.M88.4 R12, [R12+0x10000] ;  /* 0x010000000c0c783b */ /* 0x000e620000000200 */
[----:B------:R-:W-:Y:S01]  /*5e30*/  LOP3.LUT R5, R2, 0x40, RZ, 0x3c, !PT ;  /* 0x0000004002057812 */ /* 0x000fe200078e3cff */
[----:B0-----:R-:W-:Y:S01]  /*5e40*/  HMMA.16816.F32 R48, R8, R20, R48 ;  /* 0x000000140830723c */ /* 0x001fe20000001830 */
[----:B------:R-:W-:-:S06]  /*5e50*/  LOP3.LUT R7, R3, 0x2040, RZ, 0x3c, !PT ;  /* 0x0000204003077812 */ /* 0x000fcc00078e3cff */
[----:B------:R-:W-:Y:S01]  /*5e60*/  LEA R21, R5, UR4, 0x1 ;  /* 0x0000000405157c11 */ /* 0x000fe2000f8e08ff */
[----:B------:R-:W-:Y:S01]  /*5e70*/  HMMA.16816.F32 R52, R8, R28, R52 ;  /* 0x0000001c0834723c */ /* 0x000fe20000001834 */
[----:B------:R-:W-:Y:S02]  /*5e80*/  LOP3.LUT R5, R3, 0x2060, RZ, 0x3c, !PT ;  /* 0x0000206003057812 */ /* 0x000fe400078e3cff */
[----:B------:R-:W-:-:S03]  /*5e90*/  LEA R6, R6, UR4, 0x1 ;  /* 0x0000000406067c11 */ /* 0x000fc6000f8e08ff */
[----:B------:R-:W-:Y:S01]  /*5ea0*/  HMMA.16816.F32 R56, R8, R36, R56 ;  /* 0x000000240838723c */ /* 0x000fe20000001838 */
[----:B------:R-:W-:Y:S01]  /*5eb0*/  LEA R7, R7, UR4, 0x1 ;  /* 0x0000000407077c11 */ /* 0x000fe2000f8e08ff */
[----:B------:R0:W-:Y:S01]  /*5ec0*/  LDSM.16.MT88.4 R24, [R6] ;  /* 0x000000000618783b */ /* 0x0001e20000004200 */
[----:B------:R-:W-:-:S03]  /*5ed0*/  LEA R20, R5, UR4, 0x1 ;  /* 0x0000000405147c11 */ /* 0x000fc6000f8e08ff */
[----:B--2---:R-:W-:Y:S01]  /*5ee0*/  HMMA.16816.F32 R60, R8, R44, R60 ;  /* 0x0000002c083c723c */ /* 0x004fe2000000183c */
[----:B------:R-:W2:Y:S04]  /*5ef0*/  LDSM.16.M88.4 R8, [R21+0x10000] ;  /* 0x010000001508783b */ /* 0x000ea80000000200 */
[----:B------:R3:W4:Y:S04]  /*5f00*/  LDSM.16.MT88.4 R32, [R7] ;  /* 0x000000000720783b */ /* 0x0007280000004200 */
[----:B------:R-:W5:Y:S01]  /*5f10*/  LDSM.16.MT88.4 R40, [R20] ;  /* 0x000000001428783b */ /* 0x000f620000004200 */
[----:B------:R-:W-:Y:S01]  /*5f20*/  LOP3.LUT R5, R2, 0x50, RZ, 0x3c, !PT ;  /* 0x0000005002057812 */ /* 0x000fe200078e3cff */
[C---:B-1----:R-:W-:Y:S06]  /*5f30*/  HMMA.16816.F32 R48, R12.reuse, R22, R48 ;  /* 0x000000160c30723c */ /* 0x042fec0000001830 */
[C---:B------:R-:W-:Y:S06]  /*5f40*/  HMMA.16816.F32 R52, R12.reuse, R30, R52 ;  /* 0x0000001e0c34723c */ /* 0x040fec0000001834 */
[C---:B------:R-:W-:Y:S06]  /*5f50*/  HMMA.16816.F32 R56, R12.reuse, R38, R56 ;  /* 0x000000260c38723c */ /* 0x040fec0000001838 */
[----:B------:R-:W-:Y:S01]  /*5f60*/  HMMA.16816.F32 R60, R12, R46, R60 ;  /* 0x0000002e0c3c723c */ /* 0x000fe2000000183c */
[----:B0-----:R-:W-:Y:S01]  /*5f70*/  LOP3.LUT R6, R3, 0x3020, RZ, 0x3c, !PT ;  /* 0x0000302003067812 */ /* 0x001fe200078e3cff */
[----:B------:R-:W-:Y:S05]  /*5f80*/  LDSM.16.MT88.4 R20, [R4+0x6000] ;  /* 0x006000000414783b */ /* 0x000fea0000004200 */
[----:B------:R-:W-:-:S06]  /*5f90*/  LEA R12, R5, UR4, 0x1 ;  /* 0x00000004050c7c11 */ /* 0x000fcc000f8e08ff */
[----:B------:R-:W0:Y:S01]  /*5fa0*/  LDSM.16.M88.4 R12, [R12+0x10000] ;  /* 0x010000000c0c783b */ /* 0x000e220000000200 */
[----:B------:R-:W-:Y:S01]  /*5fb0*/  LOP3.LUT R5, R2, 0x60, RZ, 0x3c, !PT ;  /* 0x0000006002057812 */ /* 0x000fe200078e3cff */
[----:B--2---:R-:W-:Y:S01]  /*5fc0*/  HMMA.16816.F32 R48, R8, R16, R48 ;  /* 0x000000100830723c */ /* 0x004fe20000001830 */
[----:B---3--:R-:W-:-:S05]  /*5fd0*/  LOP3.LUT R7, R3, 0x3040, RZ, 0x3c, !PT ;  /* 0x0000304003077812 */ /* 0x008fca00078e3cff */
[----:B------:R-:W-:Y:S01]  /*5fe0*/  HMMA.16816.F32 R52, R8, R24, R52 ;  /* 0x000000180834723c */ /* 0x000fe20000001834 */
[----:B------:R-:W-:Y:S02]  /*5ff0*/  LEA R17, R5, UR4, 0x1 ;  /* 0x0000000405117c11 */ /* 0x000fe4000f8e08ff */
[----:B------:R-:W-:-:S03]  /*6000*/  LOP3.LUT R5, R3, 0x3060, RZ, 0x3c, !PT ;  /* 0x0000306003057812 */ /* 0x000fc600078e3cff */
[----:B----4-:R-:W-:Y:S01]  /*6010*/  HMMA.16816.F32 R56, R8, R32, R56 ;  /* 0x000000200838723c */ /* 0x010fe20000001838 */
[----:B------:R-:W-:-:S05]  /*6020*/  LEA R6, R6, UR4, 0x1 ;  /* 0x0000000406067c11 */ /* 0x000fca000f8e08ff */
[----:B-----5:R-:W-:Y:S01]  /*6030*/  HMMA.16816.F32 R60, R8, R40, R60 ;  /* 0x00000028083c723c */ /* 0x020fe2000000183c */
[----:B------:R-:W-:Y:S01]  /*6040*/  LEA R7, R7, UR4, 0x1 ;  /* 0x0000000407077c11 */ /* 0x000fe2000f8e08ff */
[----:B------:R-:W1:Y:S01]  /*6050*/  LDSM.16.M88.4 R8, [R17+0x10000] ;  /* 0x010000001108783b */ /* 0x000e620000000200 */
[----:B------:R-:W-:-:S03]  /*6060*/  LEA R16, R5, UR4, 0x1 ;  /* 0x0000000405107c11 */ /* 0x000fc6000f8e08ff */
[----:B------:R2:W3:Y:S04]  /*6070*/  LDSM.16.MT88.4 R28, [R6] ;  /* 0x00000000061c783b */ /* 0x0004e80000004200 */
[----:B------:R4:W5:Y:S04]  /*6080*/  LDSM.16.MT88.4 R36, [R7] ;  /* 0x000000000724783b */ /* 0x0009680000004200 */
[----:B------:R-:W3:Y:S01]  /*6090*/  LDSM.16.MT88.4 R44, [R16] ;  /* 0x00000000102c783b */ /* 0x000ee20000004200 */
[----:B------:R-:W-:Y:S01]  /*60a0*/  LOP3.LUT R5, R2, 0x70, RZ, 0x3c, !PT ;  /* 0x0000007002057812 */ /* 0x000fe200078e3cff */
[C---:B0-----:R-:W-:Y:S06]  /*60b0*/  HMMA.16816.F32 R48, R12.reuse, R18, R48 ;  /* 0x000000120c30723c */ /* 0x041fec0000001830 */
[C---:B------:R-:W-:Y:S06]  /*60c0*/  HMMA.16816.F32 R52, R12.reuse, R26, R52 ;  /* 0x0000001a0c34723c */ /* 0x040fec0000001834 */
[C---:B------:R-:W-:Y:S06]  /*60d0*/  HMMA.16816.F32 R56, R12.reuse, R34, R56 ;  /* 0x000000220c38723c */ /* 0x040fec0000001838 */
[----:B------:R-:W-:Y:S01]  /*60e0*/  HMMA.16816.F32 R60, R12, R42, R60 ;  /* 0x0000002a0c3c723c */ /* 0x000fe2000000183c */
[----:B--2---:R-:W-:Y:S01]  /*60f0*/  LOP3.LUT R6, R3, 0x4020, RZ, 0x3c, !PT ;  /* 0x0000402003067812 */ /* 0x004fe200078e3cff */
[----:B------:R-:W-:Y:S05]  /*6100*/  LDSM.16.MT88.4 R16, [R4+0x8000] ;  /* 0x008000000410783b */ /* 0x000fea0000004200 */
[----:B------:R-:W-:-:S06]  /*6110*/  LEA R12, R5, UR4, 0x1 ;  /* 0x00000004050c7c11 */ /* 0x000fcc000f8e08ff */
[----:B------:R-:W0:Y:S01]  /*6120*/  LDSM.16.M88.4 R12, [R12+0x10000] ;  /* 0x010000000c0c783b */ /* 0x000e220000000200 */
[----:B------:R-:W-:Y:S01]  /*6130*/  LOP3.LUT R5, R2, 0x80, RZ, 0x3c, !PT ;  /* 0x0000008002057812 */ /* 0x000fe200078e3cff */
[----:B-1----:R-:W-:Y:S01]  /*6140*/  HMMA.16816.F32 R48, R8, R20, R48 ;  /* 0x000000140830723c */ /* 0x002fe20000001830 */
[----:B----4-:R-:W-:-:S06]  /*6150*/  LOP3.LUT R7, R3, 0x4040, RZ, 0x3c, !PT ;  /* 0x0000404003077812 */ /* 0x010fcc00078e3cff */
[----:B------:R-:W-:Y:S01]  /*6160*/  LEA R21, R5, UR4, 0x1 ;  /* 0x0000000405157c11 */ /* 0x000fe2000f8e08ff */
[----:B---3--:R-:W-:Y:S01]  /*6170*/  HMMA.16816.F32 R52, R8, R28, R52 ;  /* 0x0000001c0834723c */ /* 0x008fe20000001834 */
[----:B------:R-:W-:Y:S02]  /*6180*/  LOP3.LUT R5, R3, 0x4060, RZ, 0x3c, !PT ;  /* 0x0000406003057812 */ /* 0x000fe400078e3cff */
[----:B------:R-:W-:-:S03]  /*6190*/  LEA R6, R6, UR4, 0x1 ;  /* 0x0000000406067c11 */ /* 0x000fc6000f8e08ff */
[----:B-----5:R-:W-:Y:S01]  /*61a0*/  HMMA.16816.F32 R56, R8, R36, R56 ;  /* 0x000000240838723c */ /* 0x020fe20000001838 */
[----:B------:R-:W-:Y:S01]  /*61b0*/  LEA R7, R7, UR4, 0x1 ;  /* 0x0000000407077c11 */ /* 0x000fe2000f8e08ff */
[----:B------:R1:W-:Y:S01]  /*61c0*/  LDSM.16.MT88.4 R24, [R6] ;  /* 0x000000000618783b */ /* 0x0003e20000004200 */
[----:B------:R-:W-:-:S03]  /*61d0*/  LEA R20, R5, UR4, 0x1 ;  /* 0x0000000405147c11 */ /* 0x000fc6000f8e08ff */
[----:B------:R-:W-:Y:S01]  /*61e0*/  HMMA.16816.F32 R60, R8, R44, R60 ;  /* 0x0000002c083c723c */ /* 0x000fe2000000183c */
[----:B------:R-:W2:Y:S04]  /*61f0*/  LDSM.16.M88.4 R8, [R21+0x10000] ;  /* 0x010000001508783b */ /* 0x000ea80000000200 */
[----:B------:R3:W4:Y:S04]  /*6200*/  LDSM.16.MT88.4 R32, [R7] ;  /* 0x000000000720783b */ /* 0x0007280000004200 */
[----:B------:R-:W5:Y:S01]  /*6210*/  LDSM.16.MT88.4 R40, [R20] ;  /* 0x000000001428783b */ /* 0x000f620000004200 */
[----:B------:R-:W-:Y:S01]  /*6220*/  LOP3.LUT R5, R2, 0x90, RZ, 0x3c, !PT ;  /* 0x0000009002057812 */ /* 0x000fe200078e3cff */
[C---:B0-----:R-:W-:Y:S06]  /*6230*/  HMMA.16816.F32 R48, R12.reuse, R22, R48 ;  /* 0x000000160c30723c */ /* 0x041fec0000001830 */
[----:B------:R-:W-:Y:S01]  /*6240*/  HMMA.16816.F32 R52, R12, R30, R52 ;  /* 0x0000001e0c34723c */ /* 0x000fe20000001834 */
[----:B------:R-:W-:-:S05]  /*6250*/  LEA R22, R5, UR4, 0x1 ;  /* 0x0000000405167c11 */ /* 0x000fca000f8e08ff */
[C---:B------:R-:W-:Y:S06]  /*6260*/  HMMA.16816.F32 R56, R12.reuse, R38, R56 ;  /* 0x000000260c38723c */ /* 0x040fec0000001838 */
[----:B------:R-:W-:Y:S01]  /*6270*/  HMMA.16816.F32 R60, R12, R46, R60 ;  /* 0x0000002e0c3c723c */ /* 0x000fe2000000183c */
[----:B------:R-:W0:Y:S01]  /*6280*/  LDSM.16.M88.4 R12, [R22+0x10000] ;  /* 0x01000000160c783b */ /* 0x000e220000000200 */
[----:B------:R-:W-:Y:S02]  /*6290*/  LOP3.LUT R5, R2, 0xa0, RZ, 0x3c, !PT ;  /* 0x000000a002057812 */ /* 0x000fe400078e3cff */
[C---:B-1----:R-:W-:Y:S01]  /*62a0*/  LOP3.LUT R6, R3.reuse, 0x5020, RZ, 0x3c, !PT ;  /* 0x0000502003067812 */ /* 0x042fe200078e3cff */
[----:B------:R-:W-:Y:S01]  /*62b0*/  LDSM.16.MT88.4 R20, [R4+0xa000] ;  /* 0x00a000000414783b */ /* 0x000fe20000004200 */
[----:B--2---:R-:W-:Y:S01]  /*62c0*/  HMMA.16816.F32 R48, R8, R16, R48 ;  /* 0x000000100830723c */ /* 0x004fe20000001830 */
[----:B---3--:R-:W-:-:S06]  /*62d0*/  LOP3.LUT R7, R3, 0x5040, RZ, 0x3c, !PT ;  /* 0x0000504003077812 */ /* 0x008fcc00078e3cff */
[----:B------:R-:W-:Y:S01]  /*62e0*/  LEA R17, R5, UR4, 0x1 ;  /* 0x0000000405117c11 */ /* 0x000fe2000f8e08ff */
[----:B------:R-:W-:Y:S01]  /*62f0*/  HMMA.16816.F32 R52, R8, R24, R52 ;  /* 0x000000180834723c */ /* 0x000fe20000001834 */
[----:B------:R-:W-:Y:S02]  /*6300*/  LOP3.LUT R5, R3, 0x5060, RZ, 0x3c, !PT ;  /* 0x0000506003057812 */ /* 0x000fe400078e3cff */
[----:B------:R-:W-:-:S03]  /*6310*/  LEA R6, R6, UR4, 0x1 ;  /* 0x0000000406067c11 */ /* 0x000fc6000f8e08ff */
[----:B----4-:R-:W-:Y:S01]  /*6320*/  HMMA.16816.F32 R56, R8, R32, R56 ;  /* 0x000000200838723c */ /* 0x010fe20000001838 */
[----:B------:R-:W-:Y:S01]  /*6330*/  LEA R7, R7, UR4, 0x1 ;  /* 0x0000000407077c11 */ /* 0x000fe2000f8e08ff */
[----:B------:R1:W-:Y:S01]  /*6340*/  LDSM.16.MT88.4 R28, [R6] ;  /* 0x00000000061c783b */ /* 0x0003e20000004200 */
[----:B------:R-:W-:-:S03]  /*6350*/  LEA R16, R5, UR4, 0x1 ;  /* 0x0000000405107c11 */ /* 0x000fc6000f8e08ff */
[----:B-----5:R-:W-:Y:S01]  /*6360*/  HMMA.16816.F32 R60, R8, R40, R60 ;  /* 0x00000028083c723c */ /* 0x020fe2000000183c */
[----:B------:R-:W2:Y:S04]  /*6370*/  LDSM.16.M88.4 R8, [R17+0x10000] ;  /* 0x010000001108783b */ /* 0x000ea80000000200 */
[----:B------:R3:W4:Y:S04]  /*6380*/  LDSM.16.MT88.4 R36, [R7] ;  /* 0x000000000724783b */ /* 0x0007280000004200 */
[----:B------:R5:W4:Y:S01]  /*6390*/  LDSM.16.MT88.4 R44, [R16] ;  /* 0x00000000102c783b */ /* 0x000b220000004200 */
        /* <DEDUP_REMOVED lines=8> */
[----:B-1----:R-:W-:-:S02]  /*6420*/  LOP3.LUT R6, R3, 0x6020, RZ, 0x3c, !PT ;  /* 0x0000602003067812 */ /* 0x002fc400078e3cff */
[C---:B---3--:R-:W-:Y:S02]  /*6430*/  LOP3.LUT R7, R3.reuse, 0x6040, RZ, 0x3c, !PT ;  /* 0x0000604003077812 */ /* 0x048fe400078e3cff */
[----:B-----5:R-:W-:Y:S01]  /*6440*/  LOP3.LUT R16, R3, 0x6060, RZ, 0x3c, !PT ;  /* 0x0000606003107812 */ /* 0x020fe200078e3cff */
[----:B--2---:R-:W-:Y:S01]  /*6450*/  HMMA.16816.F32 R48, R8, R20, R48 ;  /* 0x000000140830723c */ /* 0x004fe20000001830 */
[----:B------:R-:W-:Y:S02]  /*6460*/  LEA R6, R6, UR4, 0x1 ;  /* 0x0000000406067c11 */ /* 0x000fe4000f8e08ff */
[----:B------:R-:W-:-:S03]  /*6470*/  LEA R7, R7, UR4, 0x1 ;  /* 0x0000000407077c11 */ /* 0x000fc6000f8e08ff */
[----:B------:R-:W-:Y:S01]  /*6480*/  HMMA.16816.F32 R52, R8, R28, R52 ;  /* 0x0000001c0834723c */ /* 0x000fe20000001834 */
[----:B------:R-:W-:Y:S01]  /*6490*/  LEA R21, R5, UR4, 0x1 ;  /* 0x0000000405157c11 */ /* 0x000fe2000f8e08ff */
[----:B------:R-:W-:Y:S01]  /*64a0*/  LDSM.16.MT88.4 R24, [R6] ;  /* 0x000000000618783b */ /* 0x000fe20000004200 */
[----:B------:R-:W-:-:S03]  /*64b0*/  LEA R20, R16, UR4, 0x1 ;  /* 0x0000000410147c11 */ /* 0x000fc6000f8e08ff */
[C---:B----4-:R-:W-:Y:S01]  /*64c0*/  HMMA.16816.F32 R56, R8.reuse, R36, R56 ;  /* 0x000000240838723c */ /* 0x050fe20000001838 */
[----:B------:R-:W-:Y:S04]  /*64d0*/  LDSM.16.MT88.4 R16, [R4+0xc000] ;  /* 0x00c000000410783b */ /* 0x000fe80000004200 */
[----:B------:R-:W-:Y:S01]  /*64e0*/  LDSM.16.MT88.4 R32, [R7] ;  /* 0x000000000720783b */ /* 0x000fe20000004200 */
[----:B------:R-:W-:Y:S03]  /*64f0*/  HMMA.16816.F32 R60, R8, R44, R60 ;  /* 0x0000002c083c723c */ /* 0x000fe6000000183c */
[----:B------:R-:W1:Y:S04]  /*6500*/  LDSM.16.M88.4 R8, [R21+0x10000] ;  /* 0x010000001508783b */ /* 0x000e680000000200 */
[----:B------:R-:W2:Y:S01]  /*6510*/  LDSM.16.MT88.4 R40, [R20] ;  /* 0x000000001428783b */ /* 0x000ea20000004200 */
[----:B------:R-:W-:Y:S01]  /*6520*/  LOP3.LUT R5, R2, 0xd0, RZ, 0x3c, !PT ;  /* 0x000000d002057812 */ /* 0x000fe200078e3cff */
[C---:B0-----:R-:W-:Y:S06]  /*6530*/  HMMA.16816.F32 R48, R12.reuse, R22, R48 ;  /* 0x000000160c30723c */ /* 0x041fec0000001830 */
[C---:B------:R-:W-:Y:S06]  /*6540*/  HMMA.16816.F32 R52, R12.reuse, R30, R52 ;  /* 0x0000001e0c34723c */ /* 0x040fec0000001834 */
[C---:B------:R-:W-:Y:S06]  /*6550*/  HMMA.16816.F32 R56, R12.reuse, R38, R56 ;  /* 0x000000260c38723c */ /* 0x040fec0000001838 */
[----:B------:R-:W-:Y:S07]  /*6560*/  HMMA.16816.F32 R60, R12, R46, R60 ;  /* 0x0000002e0c3c723c */ /* 0x000fee000000183c */
[----:B------:R-:W-:-:S06]  /*6570*/  LEA R12, R5, UR4, 0x1 ;  /* 0x00000004050c7c11 */ /* 0x000fcc000f8e08ff */
[----:B------:R-:W0:Y:S01]  /*6580*/  LDSM.16.M88.4 R12, [R12+0x10000] ;  /* 0x010000000c0c783b */ /* 0x000e220000000200 */
[----:B------:R-:W-:Y:S01]  /*6590*/  LOP3.LUT R5, R2, 0xe0, RZ, 0x3c, !PT ;  /* 0x000000e002057812 */ /* 0x000fe200078e3cff */
[----:B-1----:R-:W-:Y:S01]  /*65a0*/  HMMA.16816.F32 R48, R8, R16, R48 ;  /* 0x000000100830723c */ /* 0x002fe20000001830 */
[C---:B------:R-:W-:Y:S02]  /*65b0*/  LOP3.LUT R6, R3.reuse, 0x7020, RZ, 0x3c, !PT ;  /* 0x0000702003067812 */ /* 0x040fe400078e3cff */
[----:B------:R-:W-:-:S03]  /*65c0*/  LOP3.LUT R7, R3, 0x7040, RZ, 0x3c, !PT ;  /* 0x0000704003077812 */ /* 0x000fc600078e3cff */
[----:B------:R-:W-:Y:S01]  /*65d0*/  HMMA.16816.F32 R52, R8, R24, R52 ;  /* 0x000000180834723c */ /* 0x000fe20000001834 */
[----:B------:R-:W-:-:S05]  /*65e0*/  LEA R16, R7, UR4, 0x1 ;  /* 0x0000000407107c11 */ /* 0x000fca000f8e08ff */
[C---:B------:R-:W-:Y:S01]  /*65f0*/  HMMA.16816.F32 R56, R8.reuse, R32, R56 ;  /* 0x000000200838723c */ /* 0x040fe20000001838 */
[----:B------:R-:W-:Y:S05]  /*6600*/  LDSM.16.MT88.4 R36, [R16] ;  /* 0x000000001024783b */ /* 0x000fea0000004200 */
[----:B--2---:R-:W-:Y:S07]  /*6610*/  HMMA.16816.F32 R60, R8, R40, R60 ;  /* 0x00000028083c723c */ /* 0x004fee000000183c */
[----:B------:R-:W-:-:S02]  /*6620*/  LOP3.LUT R8, R3, 0x7060, RZ, 0x3c, !PT ;  /* 0x0000706003087812 */ /* 0x000fc400078e3cff */
[----:B------:R-:W-:Y:S02]  /*6630*/  LEA R9, R5, UR4, 0x1 ;  /* 0x0000000405097c11 */ /* 0x000fe4000f8e08ff */
[----:B------:R-:W-:Y:S02]  /*6640*/  LEA R3, R6, UR4, 0x1 ;  /* 0x0000000406037c11 */ /* 0x000fe4000f8e08ff */
[----:B------:R-:W-:Y:S01]  /*6650*/  LEA R17, R8, UR4, 0x1 ;  /* 0x0000000408117c11 */ /* 0x000fe2000f8e08ff */
[----:B------:R-:W-:Y:S04]  /*6660*/  LDSM.16.MT88.4 R4, [R4+0xe000] ;  /* 0x00e000000404783b */ /* 0x000fe80000004200 */
[----:B------:R-:W1:Y:S04]  /*6670*/  LDSM.16.M88.4 R8, [R9+0x10000] ;  /* 0x010000000908783b */ /* 0x000e680000000200 */
[----:B------:R-:W2:Y:S04]  /*6680*/  LDSM.16.MT88.4 R28, [R3] ;  /* 0x00000000031c783b */ /* 0x000ea80000004200 */
[----:B------:R-:W3:Y:S01]  /*6690*/  LDSM.16.MT88.4 R44, [R17] ;  /* 0x00000000112c783b */ /* 0x000ee20000004200 */
[----:B------:R-:W-:Y:S01]  /*66a0*/  LOP3.LUT R2, R2, 0xf0, RZ, 0x3c, !PT ;  /* 0x000000f002027812 */ /* 0x000fe200078e3cff */
[----:B0-----:R-:W-:Y:S03]  /*66b0*/  HMMA.16816.F32 R48, R12, R18, R48 ;  /* 0x000000120c30723c */ /* 0x001fe60000001830 */
[----:B------:R-:W-:-:S03]  /*66c0*/  LEA R2, R2, UR4, 0x1 ;  /* 0x0000000402027c11 */ /* 0x000fc6000f8e08ff */
[C---:B------:R-:W-:Y:S02]  /*66d0*/  HMMA.16816.F32 R52, R12.reuse, R26, R52 ;  /* 0x0000001a0c34723c */ /* 0x040fe40000001834 */
[----:B------:R-:W0:Y:S04]  /*66e0*/  LDSM.16.M88.4 R20, [R2+0x10000] ;  /* 0x010000000214783b */ /* 0x000e280000000200 */
[C---:B------:R-:W-:Y:S06]  /*66f0*/  HMMA.16816.F32 R56, R12.reuse, R34, R56 ;  /* 0x000000220c38723c */ /* 0x040fec0000001838 */
[----:B------:R-:W-:Y:S06]  /*6700*/  HMMA.16816.F32 R60, R12, R42, R60 ;  /* 0x0000002a0c3c723c */ /* 0x000fec000000183c */
[C---:B-1----:R-:W-:Y:S06]  /*6710*/  HMMA.16816.F32 R48, R8.reuse, R4, R48 ;  /* 0x000000040830723c */ /* 0x042fec0000001830 */
[C---:B--2---:R-:W-:Y:S06]  /*6720*/  HMMA.16816.F32 R52, R8.reuse, R28, R52 ;  /* 0x0000001c0834723c */ /* 0x044fec0000001834 */
[C---:B------:R-:W-:Y:S06]  /*6730*/  HMMA.16816.F32 R56, R8.reuse, R36, R56 ;  /* 0x000000240838723c */ /* 0x040fec0000001838 */
[----:B---3--:R-:W-:Y:S06]  /*6740*/  HMMA.16816.F32 R60, R8, R44, R60 ;  /* 0x0000002c083c723c */ /* 0x008fec000000183c */
[C---:B0-----:R-:W-:Y:S06]  /*6750*/  HMMA.16816.F32 R12, R20.reuse, R6, R48 ;  /* 0x00000006140c723c */ /* 0x041fec0000001830 */
[C---:B------:R-:W-:Y:S06]  /*6760*/  HMMA.16816.F32 R16, R20.reuse, R30, R52 ;  /* 0x0000001e1410723c */ /* 0x040fec0000001834 */
[C---:B------:R-:W-:Y:S06]  /*6770*/  HMMA.16816.F32 R8, R20.reuse, R38, R56 ;  /* 0x000000261408723c */ /* 0x040fec0000001838 */
[----:B------:R-:W-:-:S15]  /*6780*/  HMMA.16816.F32 R4, R20, R46, R60 ;  /* 0x0000002e1404723c */ /* 0x000fde000000183c */
[----:B------:R-:W-:-:S09]  /*6790*/  NOP ;  /* 0x0000000000007918 */ /* 0x000fd20000000000 */
.L_x_0:
[----:B------:R-:W-:Y:S01]  /*67a0*/  BAR.SYNC.DEFER_BLOCKING 0x0 ;  /* 0x0000000000007b1d */ /* 0x000fe20000010000 */
[----:B------:R-:W-:Y:S01]  /*67b0*/  IMAD R23, R138, 0x3, R149 ;  /* 0x000000038a177824 */ /* 0x000fe200078e0295 */
[C---:B------:R-:W-:Y:S01]  /*67c0*/  LOP3.LUT P0, RZ, R0.reuse, 0x70, RZ, 0xc0, !PT ;  /* 0x0000007000ff7812 */ /* 0x040fe2000780c0ff */
[----:B------:R-:W-:Y:S01]  /*67d0*/  IMAD.SHL.U32 R22, R0, 0x20, RZ ;  /* 0x0000002000167824 */ /* 0x000fe200078e00ff */
[----:B------:R-:W-:-:S04]  /*67e0*/  LOP3.LUT R140, R143, 0x1c0, R140, 0xf8, !PT ;  /* 0x000001c08f8c7812 */ /* 0x000fc800078ef88c */
[----:B------:R-:W0:Y:S01]  /*67f0*/  LDC.64 R2, c[0x0][0x228] ;  /* 0x00008a00ff027b82 */ /* 0x000e220000000a00 */
[----:B------:R-:W-:Y:S01]  /*6800*/  ULDC UR9, c[0x0][0x25c] ;  /* 0x0000970000097ab9 */ /* 0x000fe20000000800 */
[----:B------:R-:W-:Y:S01]  /*6810*/  ISETP.LT.U32.AND P0, PT, R149, 0x3, !P0 ;  /* 0x000000039500780c */ /* 0x000fe20004701070 */
[----:B------:R-:W-:Y:S01]  /*6820*/  IMAD R23, R23, UR9, RZ ;  /* 0x0000000917177c24 */ /* 0x000fe2000f8e02ff */
[----:B------:R-:W1:Y:S01]  /*6830*/  S2R R24, SR_TID.X ;  /* 0x0000000000187919 */ /* 0x000e620000002100 */
[----:B------:R-:W-:Y:S01]  /*6840*/  LOP3.LUT R22, R22, 0x380, RZ, 0xc0, !PT ;  /* 0x0000038016167812 */ /* 0x000fe200078ec0ff */
[----:B------:R-:W-:Y:S01]  /*6850*/  USHF.L.U32 UR5, UR9, 0x7, URZ ;  /* 0x0000000709057899 */ /* 0x000fe2000800063f */
[----:B------:R-:W-:Y:S01]  /*6860*/  LOP3.LUT R0, R0, 0x10, RZ, 0xc0, !PT ;  /* 0x0000001000007812 */ /* 0x000fe200078ec0ff */
[----:B------:R-:W2:Y:S01]  /*6870*/  LDC.64 R20, c[0x0][0x230] ;  /* 0x00008c00ff147b82 */ /* 0x000ea20000000a00 */
[----:B------:R-:W-:Y:S01]  /*6880*/  LEA.HI R27, R22, UR4, RZ, 0x1d ;  /* 0x00000004161b7c11 */ /* 0x000fe2000f8fe8ff */
[----:B------:R-:W-:Y:S01]  /*6890*/  ULDC.64 UR10, c[0x0][0x248] ;  /* 0x00009200000a7ab9 */ /* 0x000fe20000000a00 */
[----:B------:R-:W-:Y:S01]  /*68a0*/  ISETP.NE.AND P3, PT, R145, 0x3, PT ;  /* 0x000000039100780c */ /* 0x000fe20003f65270 */
[----:B------:R-:W-:-:S02]  /*68b0*/  IMAD R143, R0, 0x4, R143 ;  /* 0x00000004008f7824 */ /* 0x000fc400078e028f */
[----:B------:R-:W-:Y:S02]  /*68c0*/  IMAD R27, R22, 0x4, R27 ;  /* 0x00000004161b7824 */ /* 0x000fe400078e021b */
[C---:B------:R-:W-:Y:S01]  /*68d0*/  IMAD R22, R138.reuse, 0x3, R145 ;  /* 0x000000038a167824 */ /* 0x040fe200078e0291 */
[----:B------:R-:W-:Y:S01]  /*68e0*/  STS [R153], R144 ;  /* 0x0000009099007388 */ /* 0x000fe20000000800 */
[----:B------:R-:W-:-:S03]  /*68f0*/  IMAD R138, R138, UR9, RZ ;  /* 0x000000098a8a7c24 */ /* 0x000fc6000f8e02ff */
[----:B------:R-:W-:Y:S01]  /*6900*/  STS [R153+0x20], R146 ;  /* 0x0000209299007388 */ /* 0x000fe20000000800 */
[----:B0-----:R-:W-:Y:S01]  /*6910*/  IMAD.WIDE R2, R23, 0x4, R2 ;  /* 0x0000000417027825 */ /* 0x001fe200078e0202 */
[----:B------:R-:W-:Y:S03]  /*6920*/  BAR.SYNC.DEFER_BLOCKING 0x0 ;  /* 0x0000000000007b1d */ /* 0x000fe60000010000 */
[----:B------:R-:W-:-:S04]  /*6930*/  IMAD.WIDE.U32 R2, R139, 0x4, R2 ;  /* 0x000000048b027825 */ /* 0x000fc800078e0002 */
[----:B-1----:R-:W-:Y:S01]  /*6940*/  IMAD.SHL.U32 R26, R24, 0x2, RZ ;  /* 0x00000002181a7824 */ /* 0x002fe200078e00ff */
[----:B------:R-:W-:-:S04]  /*6950*/  SHF.R.U32.HI R24, RZ, 0x3, R24 ;  /* 0x00000003ff187819 */ /* 0x000fc80000011618 */
[----:B------:R-:W-:-:S05]  /*6960*/  LOP3.LUT R26, R26, 0x6, RZ, 0xc0, !PT ;  /* 0x000000061a1a7812 */ /* 0x000fca00078ec0ff */
[----:B------:R-:W-:Y:S01]  /*6970*/  IMAD R27, R26, 0x4, R27 ;  /* 0x000000041a1b7824 */ /* 0x000fe200078e021b */
[----:B------:R-:W0:Y:S04]  /*6980*/  LDS R25, [R151] ;  /* 0x0000000097197984 */ /* 0x000e280000000800 */
[----:B------:R-:W-:Y:S01]  /*6990*/  IADD3 R27, R142, R27, R141 ;  /* 0x0000001b8e1b7210 */ /* 0x000fe20007ffe08d */
[----:B0-----:R2:W-:Y:S01]  /*69a0*/  @P0 STG.E desc[UR6][R2.64], R25 ;  /* 0x0000001902000986 */ /* 0x0015e2000c101906 */
[----:B------:R-:W-:Y:S01]  /*69b0*/  BAR.SYNC.DEFER_BLOCKING 0x0 ;  /* 0x0000000000007b1d */ /* 0x000fe20000010000 */
[----:B--2---:R-:W-:Y:S01]  /*69c0*/  IMAD.WIDE R2, R23, 0x4, R20 ;  /* 0x0000000417027825 */ /* 0x004fe200078e0214 */
[----:B------:R-:W-:-:S04]  /*69d0*/  LOP3.LUT R20, R24, 0xc, RZ, 0xc0, !PT ;  /* 0x0000000c18147812 */ /* 0x000fc800078ec0ff */
[----:B------:R-:W-:Y:S01]  /*69e0*/  LEA R21, R20, UR4, 0x2 ;  /* 0x0000000414157c11 */ /* 0x000fe2000f8e10ff */
[----:B------:R-:W-:-:S04]  /*69f0*/  IMAD.WIDE.U32 R2, R139, 0x4, R2 ;  /* 0x000000048b027825 */ /* 0x000fc800078e0002 */
[----:B------:R-:W-:Y:S02]  /*6a00*/  IMAD R140, R140, 0x4, R21 ;  /* 0x000000048c8c7824 */ /* 0x000fe400078e0215 */
[----:B------:R-:W0:Y:S01]  /*6a10*/  LDC.64 R20, c[0x0][0x238] ;  /* 0x00008e00ff147b82 */ /* 0x000e220000000a00 */
[----:B------:R-:W-:Y:S04]  /*6a20*/  STS [R153], R147 ;  /* 0x0000009399007388 */ /* 0x000fe80000000800 */
[----:B------:R-:W-:Y:S03]  /*6a30*/  STS [R153+0x20], R148 ;  /* 0x0000209499007388 */ /* 0x000fe60000000800 */
[----:B------:R-:W-:Y:S06]  /*6a40*/  BAR.SYNC.DEFER_BLOCKING 0x0 ;  /* 0x0000000000007b1d */ /* 0x000fec0000010000 */
[----:B------:R-:W1:Y:S04]  /*6a50*/  LDS R151, [R151] ;  /* 0x0000000097977984 */ /* 0x000e680000000800 */
[----:B-1----:R1:W-:Y:S01]  /*6a60*/  @P0 STG.E desc[UR6][R2.64], R151 ;  /* 0x0000009702000986 */ /* 0x0023e2000c101906 */
[----:B------:R-:W-:Y:S01]  /*6a70*/  BAR.SYNC.DEFER_BLOCKING 0x0 ;  /* 0x0000000000007b1d */ /* 0x000fe20000010000 */
[----:B-1----:R-:W-:-:S04]  /*6a80*/  IMAD R3, R22, UR5, RZ ;  /* 0x0000000516037c24 */ /* 0x002fc8000f8e02ff */
[----:B0-----:R-:W-:Y:S01]  /*6a90*/  IMAD.WIDE R2, R3, 0x4, R20 ;  /* 0x0000000403027825 */ /* 0x001fe200078e0214 */
[----:B------:R0:W-:Y:S04]  /*6aa0*/  STS.64 [R27], R12 ;  /* 0x0000000c1b007388 */ /* 0x0001e80000000a00 */
[----:B------:R-:W-:Y:S04]  /*6ab0*/  STS.64 [R27+0x80], R16 ;  /* 0x000080101b007388 */ /* 0x000fe80000000a00 */
[----:B------:R-:W-:Y:S04]  /*6ac0*/  STS.64 [R27+0x100], R8 ;  /* 0x000100081b007388 */ /* 0x000fe80000000a00 */
[----:B------:R1:W-:Y:S01]  /*6ad0*/  STS.64 [R27+0x180], R4 ;  /* 0x000180041b007388 */ /* 0x0003e20000000a00 */
[----:B0-----:R-:W-:Y:S01]  /*6ae0*/  IMAD.SHL.U32 R13, R139, 0x80, RZ ;  /* 0x000000808b0d7824 */ /* 0x001fe200078e00ff */
[----:B------:R-:W-:Y:S03]  /*6af0*/  BAR.SYNC.DEFER_BLOCKING 0x0 ;  /* 0x0000000000007b1d */ /* 0x000fe60000010000 */
[----:B------:R-:W-:-:S04]  /*6b00*/  IMAD.WIDE.U32 R2, R13, 0x4, R2 ;  /* 0x000000040d027825 */ /* 0x000fc800078e0002 */
[----:B------:R-:W-:Y:S01]  /*6b10*/  IMAD.WIDE.U32 R2, R143, 0x4, R2 ;  /* 0x000000048f027825 */ /* 0x000fe200078e0002 */
[--C-:B-1----:R-:W-:Y:S02]  /*6b20*/  IADD3 R4, P0, P2, R139, UR10, R138.reuse ;  /* 0x0000000a8b047c10 */ /* 0x102fe4000fa1e08a */
[----:B------:R-:W-:-:S04]  /*6b30*/  SHF.R.S32.HI R138, RZ, 0x1f, R138 ;  /* 0x0000001fff8a7819 */ /* 0x000fc8000001148a */
[----:B------:R-:W-:Y:S01]  /*6b40*/  IADD3.X R5, RZ, UR11, R138, P0, P2 ;  /* 0x0000000bff057c10 */ /* 0x000fe200087e448a */
[----:B------:R-:W0:Y:S01]  /*6b50*/  LDS.128 R28, [R140] ;  /* 0x000000008c1c7984 */ /* 0x000e220000000c00 */
[----:B------:R-:W-:Y:S06]  /*6b60*/  BAR.SYNC.DEFER_BLOCKING 0x0 ;  /* 0x0000000000007b1d */ /* 0x000fec0000010000 */
[----:B------:R1:W-:Y:S04]  /*6b70*/  STS.64 [R27], R14 ;  /* 0x0000000e1b007388 */ /* 0x0003e80000000a00 */
[----:B------:R1:W-:Y:S04]  /*6b80*/  STS.64 [R27+0x80], R18 ;  /* 0x000080121b007388 */ /* 0x0003e80000000a00 */
[----:B------:R1:W-:Y:S04]  /*6b90*/  STS.64 [R27+0x100], R10 ;  /* 0x0001000a1b007388 */ /* 0x0003e80000000a00 */
[----:B------:R1:W-:Y:S01]  /*6ba0*/  STS.64 [R27+0x180], R6 ;  /* 0x000180061b007388 */ /* 0x0003e20000000a00 */
[----:B------:R-:W-:Y:S06]  /*6bb0*/  BAR.SYNC.DEFER_BLOCKING 0x0 ;  /* 0x0000000000007b1d */ /* 0x000fec0000010000 */
[----:B0-----:R1:W-:Y:S01]  /*6bc0*/  @P3 STG.E.128 desc[UR6][R2.64], R28 ;  /* 0x0000001c02003986 */ /* 0x0013e2000c101d06 */
[----:B------:R-:W-:Y:S05]  /*6bd0*/  @P1 EXIT ;  /* 0x000000000000194d */ /* 0x000fea0003800000 */
[----:B-1----:R-:W-:-:S05]  /*6be0*/  IMAD.MOV.U32 R2, RZ, RZ, 0x1 ;  /* 0x00000001ff027424 */ /* 0x002fca00078e00ff */
[----:B------:R-:W-:Y:S01]  /*6bf0*/  STG.E.U8 desc[UR6][R4.64], R2 ;  /* 0x0000000204007986 */ /* 0x000fe2000c101106 */
[----:B------:R-:W-:Y:S05]  /*6c00*/  EXIT ;  /* 0x000000000000794d */ /* 0x000fea0003800000 */
.L_x_1:
[----:B------:R-:W-:-:S00]  /*6c10*/  BRA `(.L_x_1) ;  /* 0xfffffffc00fc7947 */ /* 0x000fc0000383ffff */
[----:B------:R-:W-:-:S00]  /*6c20*/  NOP ;  /* 0x0000000000007918 */ /* 0x000fc00000000000 */
        /* <DEDUP_REMOVED lines=13> */
.L_x_2:


//--------------------- .nv.global.init           --------------------------
	.section	.nv.global.init,"aw",@progbits
.nv.global.init:
	.type		_$_str,@object
	.size		_$_str,(.L_0 - _$_str)
_$_str:
        /*0000*/ 	.byte	0x5f, 0x5f, 0x43, 0x55, 0x44, 0x41, 0x5f, 0x46, 0x54, 0x5a, 0x00
.L_0:


//--------------------- .nv.shared.attn_forward_stage1_pruned --------------------------
	.section	.nv.shared.attn_forward_stage1_pruned,"aw",@nobits
	.sectionflags	@""
	.align	16
	.zero		1024


//--------------------- .nv.shared.reserved.0     --------------------------
	.section	.nv.shared.reserved.0,"aw",@nobits
	.weak		__nv_reservedSMEM_offset_0_alias
	.size		__nv_reservedSMEM_offset_0_alias, 0, 0
	.other		__nv_reservedSMEM_offset_0_alias,@"STO_CUDA_RESERVED_SHARED STV_DEFAULT"
__nv_reservedSMEM_offset_0_alias:
	.zero		0


//--------------------- .nv.constant0.attn_forward_stage1_pruned --------------------------
	.section	.nv.constant0.attn_forward_stage1_pruned,"a",@progbits
	.sectionflags	@""
	.align	4
.nv.constant0.attn_forward_stage1_pruned:
	.zero		616


//--------------------- SYMBOLS --------------------------

	.type		.nv.reservedSmem.offset0,@object
	.size		.nv.reservedSmem.offset0,0x4
